// auto-generated by cutlass_sweep.conv — config: {"arch": "sm_90", "cluster_m": 2, "cluster_n": 1, "conv_kind": "fprop", "dtype": "tf32", "ndim": 3, "tile_k": 64, "tile_m": 128, "tile_n": 128}
#include "cutlass/cutlass.h"
#include "cute/tensor.hpp"
#include "cutlass/kernel_hardware_info.hpp"
#include "cutlass/conv/convolution.h"
#include "cutlass/conv/dispatch_policy.hpp"
#include "cutlass/conv/collective/collective_builder.hpp"
#include "cutlass/conv/kernel/conv_universal.hpp"
#include "cutlass/conv/device/conv_universal_adapter.hpp"
#include "cutlass/epilogue/collective/collective_builder.hpp"

using namespace cute;
using Elem = cutlass::tfloat32_t;
using Acc  = float;
using LayoutAB = cutlass::layout::TensorNDHWC;
using LayoutC  = cutlass::layout::TensorNDHWC;
constexpr auto ConvOp = cutlass::conv::Operator::kFprop;
using TileShape    = Shape<_128, _128, Shape<_64>>;
using ClusterShape = Shape<_2, _1, _1>;

using CollectiveEpilogue = typename cutlass::epilogue::collective::CollectiveBuilder<
    cutlass::arch::Sm90, cutlass::arch::OpClassTensorOp,
    TileShape, ClusterShape,
    cutlass::epilogue::collective::EpilogueTileAuto,
    Acc, Acc,
    Elem, LayoutC, 128 / cutlass::sizeof_bits<Elem>::value,
    Elem, LayoutC, 128 / cutlass::sizeof_bits<Elem>::value,
    cutlass::epilogue::collective::EpilogueScheduleAuto
  >::CollectiveOp;

using CollectiveMainloop = typename cutlass::conv::collective::CollectiveBuilder<
    cutlass::arch::Sm90, cutlass::arch::OpClassTensorOp, ConvOp,
    Elem, LayoutAB, 128 / cutlass::sizeof_bits<Elem>::value,
    Elem, LayoutAB, 128 / cutlass::sizeof_bits<Elem>::value,
    Acc,
    TileShape, ClusterShape,
    cutlass::conv::collective::StageCountAutoCarveout<
        static_cast<int>(sizeof(typename CollectiveEpilogue::SharedStorage))>,
    cutlass::conv::collective::KernelScheduleAuto
  >::CollectiveOp;

using ProblemShape = cutlass::conv::ConvProblemShape<
    ConvOp, CollectiveMainloop::DispatchPolicy::NumSpatialDimensions>;
using ConvKernel = cutlass::conv::kernel::ConvUniversal<
    ProblemShape, CollectiveMainloop, CollectiveEpilogue>;
using Conv = cutlass::conv::device::ConvUniversalAdapter<ConvKernel>;

auto* _anchor = &cutlass::device_kernel<ConvKernel>;


// ===== COMPILED SASS (sm_90a) =====

	.target	sm_90a

	.elftype	@"ET_EXEC"


//--------------------- .note.nv.tkinfo           --------------------------
	.section	.note.nv.tkinfo,"",@"SHT_NOTE"
	.sectionflags	@"SHF_NOTE_NV_TKINFO"
	.tkinfo
        /*0018*/ 	.word	0x00000002
        /*0030*/ 	.string	""
        /*0030*/ 	.string	"ptxas"
        /*0030*/ 	.string	"Cuda compilation tools, release 13.0, V13.0.88"
        /*0030*/ 	.string	"Build cuda_13.0.r13.0/compiler.36424714_0"
        /*0030*/ 	.string	"-arch sm_90a -m 64 "



//--------------------- .note.nv.cuinfo           --------------------------
	.section	.note.nv.cuinfo,"",@"SHT_NOTE"
	.sectionflags	@"SHF_NOTE_NV_CUINFO"
        /*0018*/ 	.short	0x0002
        /*001a*/ 	.short	0x005a
        /*001c*/ 	.short	0x0082
	.zero		2


//--------------------- .nv.info                  --------------------------
	.section	.nv.info,"",@"SHT_CUDA_INFO"
	.align	4


	//----- nvinfo : EIATTR_REGCOUNT
	.align		4
        /*0000*/ 	.byte	0x04, 0x2f
        /*0002*/ 	.short	(.L_12 - .L_11)
	.align		4
.L_11:
        /*0004*/ 	.word	index@(_ZN7cutlass13device_kernelINS_4conv6kernel13ConvUniversalINS1_16ConvProblemShapeILNS1_8OperatorE0ELi3EEENS1_10collective14CollectiveConvINS1_46MainloopSm90TmaGmmaWarpSpecializedImplicitGemmILS5_0ELi3ELi3EN4cute5tupleIJNSA_1CILi2EEENSC_ILi1EEESE_EEENS1_36KernelImplicitTmaWarpSpecializedSm90ELi1EEENSB_IJNSC_ILi128EEESI_NSB_IJNSC_ILi64EEEEEEEEENS_10tfloat32_tESM_NSA_8TiledMMAINSA_8MMA_AtomIJNSA_4SM904GMMA30MMA_64x128x8_F32TF32TF32_SS_TNILNSQ_7ScaleInE1ELSS_1EEEEEENSA_6LayoutINSB_IJSE_SE_SE_EEENSB_IJNSC_ILi0EEESX_SX_EEEEENSB_IJNSA_10UnderscoreES10_S10_EEEEENS7_6detail26Sm90ImplicitGemmTileTraitsINSA_20SM90_TMA_LOAD_IM2COLENSA_14ComposedLayoutINSA_7SwizzleILi3ELi4ELi3EEENSA_18smem_ptr_flag_bitsILi32EEENSV_INSB_IJNSB_IJNSC_ILi8EEENSC_ILi16EEEEEENSB_IJNSC_ILi32EEESD_EEENSB_IJSE_NSC_ILi3EEEEEEEEENSB_IJNSB_IJS1E_NSC_ILi512EEEEEENSB_IJSE_NSC_ILi256EEEEEENSB_IJSX_NSC_ILi8192EEEEEEEEEEEEEvEENS14_INSA_23SM90_TMA_LOAD_MULTICASTES1R_vEEEENS_8epilogue10collective6detail29Sm90TmaWarpSpecializedAdapterINS1X_15DefaultEpilogueISM_NSB_IJNSB_IJllllEEESE_SX_EEES22_NS1W_6thread17LinearCombinationISM_Li1EffLNS23_9ScaleType4KindE0ELNS_15FloatRoundStyleE2ESM_EENS_4gemm15EpilogueDefaultEEEEEvvEEEEvNT_6ParamsE)
        /*0008*/ 	.word	0x0000009c


	//----- nvinfo : EIATTR_FRAME_SIZE
	.align		4
.L_12:
        /*000c*/ 	.byte	0x04, 0x11
        /*000e*/ 	.short	(.L_14 - .L_13)
	.align		4
.L_13:
        /*0010*/ 	.word	index@(_ZN7cutlass13device_kernelINS_4conv6kernel13ConvUniversalINS1_16ConvProblemShapeILNS1_8OperatorE0ELi3EEENS1_10collective14CollectiveConvINS1_46MainloopSm90TmaGmmaWarpSpecializedImplicitGemmILS5_0ELi3ELi3EN4cute5tupleIJNSA_1CILi2EEENSC_ILi1EEESE_EEENS1_36KernelImplicitTmaWarpSpecializedSm90ELi1EEENSB_IJNSC_ILi128EEESI_NSB_IJNSC_ILi64EEEEEEEEENS_10tfloat32_tESM_NSA_8TiledMMAINSA_8MMA_AtomIJNSA_4SM904GMMA30MMA_64x128x8_F32TF32TF32_SS_TNILNSQ_7ScaleInE1ELSS_1EEEEEENSA_6LayoutINSB_IJSE_SE_SE_EEENSB_IJNSC_ILi0EEESX_SX_EEEEENSB_IJNSA_10UnderscoreES10_S10_EEEEENS7_6detail26Sm90ImplicitGemmTileTraitsINSA_20SM90_TMA_LOAD_IM2COLENSA_14ComposedLayoutINSA_7SwizzleILi3ELi4ELi3EEENSA_18smem_ptr_flag_bitsILi32EEENSV_INSB_IJNSB_IJNSC_ILi8EEENSC_ILi16EEEEEENSB_IJNSC_ILi32EEESD_EEENSB_IJSE_NSC_ILi3EEEEEEEEENSB_IJNSB_IJS1E_NSC_ILi512EEEEEENSB_IJSE_NSC_ILi256EEEEEENSB_IJSX_NSC_ILi8192EEEEEEEEEEEEEvEENS14_INSA_23SM90_TMA_LOAD_MULTICASTES1R_vEEEENS_8epilogue10collective6detail29Sm90TmaWarpSpecializedAdapterINS1X_15DefaultEpilogueISM_NSB_IJNSB_IJllllEEESE_SX_EEES22_NS1W_6thread17LinearCombinationISM_Li1EffLNS23_9ScaleType4KindE0ELNS_15FloatRoundStyleE2ESM_EENS_4gemm15EpilogueDefaultEEEEEvvEEEEvNT_6ParamsE)
        /*0014*/ 	.word	0x00000000


	//----- nvinfo : EIATTR_MIN_STACK_SIZE
	.align		4
.L_14:
        /*0018*/ 	.byte	0x04, 0x12
        /*001a*/ 	.short	(.L_16 - .L_15)
	.align		4
.L_15:
        /*001c*/ 	.word	index@(_ZN7cutlass13device_kernelINS_4conv6kernel13ConvUniversalINS1_16ConvProblemShapeILNS1_8OperatorE0ELi3EEENS1_10collective14CollectiveConvINS1_46MainloopSm90TmaGmmaWarpSpecializedImplicitGemmILS5_0ELi3ELi3EN4cute5tupleIJNSA_1CILi2EEENSC_ILi1EEESE_EEENS1_36KernelImplicitTmaWarpSpecializedSm90ELi1EEENSB_IJNSC_ILi128EEESI_NSB_IJNSC_ILi64EEEEEEEEENS_10tfloat32_tESM_NSA_8TiledMMAINSA_8MMA_AtomIJNSA_4SM904GMMA30MMA_64x128x8_F32TF32TF32_SS_TNILNSQ_7ScaleInE1ELSS_1EEEEEENSA_6LayoutINSB_IJSE_SE_SE_EEENSB_IJNSC_ILi0EEESX_SX_EEEEENSB_IJNSA_10UnderscoreES10_S10_EEEEENS7_6detail26Sm90ImplicitGemmTileTraitsINSA_20SM90_TMA_LOAD_IM2COLENSA_14ComposedLayoutINSA_7SwizzleILi3ELi4ELi3EEENSA_18smem_ptr_flag_bitsILi32EEENSV_INSB_IJNSB_IJNSC_ILi8EEENSC_ILi16EEEEEENSB_IJNSC_ILi32EEESD_EEENSB_IJSE_NSC_ILi3EEEEEEEEENSB_IJNSB_IJS1E_NSC_ILi512EEEEEENSB_IJSE_NSC_ILi256EEEEEENSB_IJSX_NSC_ILi8192EEEEEEEEEEEEEvEENS14_INSA_23SM90_TMA_LOAD_MULTICASTES1R_vEEEENS_8epilogue10collective6detail29Sm90TmaWarpSpecializedAdapterINS1X_15DefaultEpilogueISM_NSB_IJNSB_IJllllEEESE_SX_EEES22_NS1W_6thread17LinearCombinationISM_Li1EffLNS23_9ScaleType4KindE0ELNS_15FloatRoundStyleE2ESM_EENS_4gemm15EpilogueDefaultEEEEEvvEEEEvNT_6ParamsE)
        /*0020*/ 	.word	0x00000000
.L_16:


//--------------------- .nv.compat                --------------------------
	.section	.nv.compat,"",@"SHT_CUDA_COMPAT_INFO"
	.align	4
        /*0000*/ 	.byte	0x02, 0x09, 0x01, 0x00, 0x02, 0x02, 0x04, 0x00, 0x02, 0x05, 0x05, 0x00, 0x03, 0x07, 0x01, 0x01
        /*0010*/ 	.byte	0x02, 0x03, 0x01, 0x00, 0x02, 0x06, 0x01, 0x00, 0x04, 0x0b, 0x08, 0x00, 0x00, 0x00, 0x00, 0x00
        /*0020*/ 	.byte	0x00, 0x00, 0x00, 0x00


//--------------------- .nv.info._ZN7cutlass13device_kernelINS_4conv6kernel13ConvUniversalINS1_16ConvProblemShapeILNS1_8OperatorE0ELi3EEENS1_10collective14CollectiveConvINS1_46MainloopSm90TmaGmmaWarpSpecializedImplicitGemmILS5_0ELi3ELi3EN4cute5tupleIJNSA_1CILi2EEENSC_ILi1EEESE_EEENS1_36KernelImplicitTmaWarpSpecializedSm90ELi1EEENSB_IJNSC_ILi128EEESI_NSB_IJNSC_ILi64EEEEEEEEENS_10tfloat32_tESM_NSA_8TiledMMAINSA_8MMA_AtomIJNSA_4SM904GMMA30MMA_64x128x8_F32TF32TF32_SS_TNILNSQ_7ScaleInE1ELSS_1EEEEEENSA_6LayoutINSB_IJSE_SE_SE_EEENSB_IJNSC_ILi0EEESX_SX_EEEEENSB_IJNSA_10UnderscoreES10_S10_EEEEENS7_6detail26Sm90ImplicitGemmTileTraitsINSA_20SM90_TMA_LOAD_IM2COLENSA_14ComposedLayoutINSA_7SwizzleILi3ELi4ELi3EEENSA_18smem_ptr_flag_bitsILi32EEENSV_INSB_IJNSB_IJNSC_ILi8EEENSC_ILi16EEEEEENSB_IJNSC_ILi32EEESD_EEENSB_IJSE_NSC_ILi3EEEEEEEEENSB_IJNSB_IJS1E_NSC_ILi512EEEEEENSB_IJSE_NSC_ILi256EEEEEENSB_IJSX_NSC_ILi8192EEEEEEEEEEEEEvEENS14_INSA_23SM90_TMA_LOAD_MULTICASTES1R_vEEEENS_8epilogue10collective6detail29Sm90TmaWarpSpecializedAdapterINS1X_15DefaultEpilogueISM_NSB_IJNSB_IJllllEEESE_SX_EEES22_NS1W_6thread17LinearCombinationISM_Li1EffLNS23_9ScaleType4KindE0ELNS_15FloatRoundStyleE2ESM_EENS_4gemm15EpilogueDefaultEEEEEvvEEEEvNT_6ParamsE --------------------------
	.section	.nv.info._ZN7cutlass13device_kernelINS_4conv6kernel13ConvUniversalINS1_16ConvProblemShapeILNS1_8OperatorE0ELi3EEENS1_10collective14CollectiveConvINS1_46MainloopSm90TmaGmmaWarpSpecializedImplicitGemmILS5_0ELi3ELi3EN4cute5tupleIJNSA_1CILi2EEENSC_ILi1EEESE_EEENS1_36KernelImplicitTmaWarpSpecializedSm90ELi1EEENSB_IJNSC_ILi128EEESI_NSB_IJNSC_ILi64EEEEEEEEENS_10tfloat32_tESM_NSA_8TiledMMAINSA_8MMA_AtomIJNSA_4SM904GMMA30MMA_64x128x8_F32TF32TF32_SS_TNILNSQ_7ScaleInE1ELSS_1EEEEEENSA_6LayoutINSB_IJSE_SE_SE_EEENSB_IJNSC_ILi0EEESX_SX_EEEEENSB_IJNSA_10UnderscoreES10_S10_EEEEENS7_6detail26Sm90ImplicitGemmTileTraitsINSA_20SM90_TMA_LOAD_IM2COLENSA_14ComposedLayoutINSA_7SwizzleILi3ELi4ELi3EEENSA_18smem_ptr_flag_bitsILi32EEENSV_INSB_IJNSB_IJNSC_ILi8EEENSC_ILi16EEEEEENSB_IJNSC_ILi32EEESD_EEENSB_IJSE_NSC_ILi3EEEEEEEEENSB_IJNSB_IJS1E_NSC_ILi512EEEEEENSB_IJSE_NSC_ILi256EEEEEENSB_IJSX_NSC_ILi8192EEEEEEEEEEEEEvEENS14_INSA_23SM90_TMA_LOAD_MULTICASTES1R_vEEEENS_8epilogue10collective6detail29Sm90TmaWarpSpecializedAdapterINS1X_15DefaultEpilogueISM_NSB_IJNSB_IJllllEEESE_SX_EEES22_NS1W_6thread17LinearCombinationISM_Li1EffLNS23_9ScaleType4KindE0ELNS_15FloatRoundStyleE2ESM_EENS_4gemm15EpilogueDefaultEEEEEvvEEEEvNT_6ParamsE,"",@"SHT_CUDA_INFO"
	.sectionflags	@""
	.align	4


	//----- nvinfo : EIATTR_CUDA_API_VERSION
	.align		4
        /*0000*/ 	.byte	0x04, 0x37
        /*0002*/ 	.short	(.L_18 - .L_17)
.L_17:
        /*0004*/ 	.word	0x00000082


	//----- nvinfo : EIATTR_KPARAM_INFO
	.align		4
.L_18:
        /*0008*/ 	.byte	0x04, 0x17
        /*000a*/ 	.short	(.L_20 - .L_19)
.L_19:
        /*000c*/ 	.word	0x00000000
        /*0010*/ 	.short	0x0000
        /*0012*/ 	.short	0x0070
        /*0014*/ 	.byte	0x00, 0xf0, 0x01, 0x10


	//----- nvinfo : EIATTR_SPARSE_MMA_MASK
	.align		4
.L_20:
        /*0018*/ 	.byte	0x03, 0x50
        /*001a*/ 	.short	0x0000


	//----- nvinfo : EIATTR_MAXREG_COUNT
	.align		4
        /*001c*/ 	.byte	0x03, 0x1b
        /*001e*/ 	.short	0x00ff


	//----- nvinfo : EIATTR_NUM_BARRIERS
	.align		4
        /*0020*/ 	.byte	0x02, 0x4c
        /*0022*/ 	.byte	0x01
	.zero		1


	//----- nvinfo : EIATTR_MERCURY_ISA_VERSION
	.align		4
        /*0024*/ 	.byte	0x03, 0x5f
        /*0026*/ 	.short	0x0101


	//----- nvinfo : EIATTR_COOP_GROUP_MASK_REGIDS
	.align		4
        /*0028*/ 	.byte	0x04, 0x29
        /*002a*/ 	.short	(.L_22 - .L_21)


	//   ....[0]....
.L_21:
        /*002c*/ 	.word	0xffffffff


	//   ....[1]....
        /*0030*/ 	.word	0xffffffff


	//   ....[2]....
        /*0034*/ 	.word	0xffffffff


	//   ....[3]....
        /*0038*/ 	.word	0xffffffff


	//----- nvinfo : EIATTR_COOP_GROUP_INSTR_OFFSETS
	.align		4
.L_22:
        /*003c*/ 	.byte	0x04, 0x28
        /*003e*/ 	.short	(.L_24 - .L_23)


	//   ....[0]....
.L_23:
        /*0040*/ 	.word	0x00000070


	//   ....[1]....
        /*0044*/ 	.word	0x00000080


	//   ....[2]....
        /*0048*/ 	.word	0x00000140


	//   ....[3]....
        /*004c*/ 	.word	0x00000680


	//----- nvinfo : EIATTR_MBARRIER_INSTR_OFFSETS
	.align		4
.L_24:
        /*0050*/ 	.byte	0x04, 0x39
        /*0052*/ 	.short	(.L_26 - .L_25)


	//   ....[0]....
.L_25:
        /*0054*/ 	.word	0x000002f0
        /*0058*/ 	.word	0x000000ff
        /*005c*/ 	.word	0x00030000
        /*0060*/ 	.short	0x0100
        /*0062*/ 	.byte	0x08
	.zero		1


	//   ....[1]....
        /*0064*/ 	.word	0x00000300
        /*0068*/ 	.word	0x000000ff
        /*006c*/ 	.word	0x00030018
        /*0070*/ 	.short	0x0100
        /*0072*/ 	.byte	0x08
	.zero		1


	//   ....[2]....
        /*0074*/ 	.word	0x00000310
        /*0078*/ 	.word	0x000000ff
        /*007c*/ 	.word	0x00030008
        /*0080*/ 	.short	0x0100
        /*0082*/ 	.byte	0x08
	.zero		1


	//   ....[3]....
        /*0084*/ 	.word	0x00000320
        /*0088*/ 	.word	0x000000ff
        /*008c*/ 	.word	0x00030020
        /*0090*/ 	.short	0x0100
        /*0092*/ 	.byte	0x08
	.zero		1


	//   ....[4]....
        /*0094*/ 	.word	0x00000330
        /*0098*/ 	.word	0x000000ff
        /*009c*/ 	.word	0x00030010
        /*00a0*/ 	.short	0x0100
        /*00a2*/ 	.byte	0x08
	.zero		1


	//   ....[5]....
        /*00a4*/ 	.word	0x00000340
        /*00a8*/ 	.word	0x000000ff
        /*00ac*/ 	.word	0x00030028
        /*00b0*/ 	.short	0x0100
        /*00b2*/ 	.byte	0x08
	.zero		1


	//   ....[6]....
        /*00b4*/ 	.word	0x00000f00
        /*00b8*/ 	.word	0x00000007
        /*00bc*/ 	.word	0x00030000
        /*00c0*/ 	.short	0x010a
        /*00c2*/ 	.byte	0x3f
	.zero		1


	//   ....[7]....
        /*00c4*/ 	.word	0x00001560
        /*00c8*/ 	.word	0x0000000b
        /*00cc*/ 	.word	0x00030000
        /*00d0*/ 	.short	0x010a
        /*00d2*/ 	.byte	0x3f
	.zero		1


	//   ....[8]....
        /*00d4*/ 	.word	0x00001a40
        /*00d8*/ 	.word	0x0000000b
        /*00dc*/ 	.word	0x00000000
        /*00e0*/ 	.short	0x0101
        /*00e2*/ 	.byte	0x3f
	.zero		1


	//   ....[9]....
        /*00e4*/ 	.word	0x00001c70
        /*00e8*/ 	.word	0x00000007
        /*00ec*/ 	.word	0x00000000
        /*00f0*/ 	.short	0x0101
        /*00f2*/ 	.byte	0x3f
	.zero		1


	//   ....[10]....
        /*00f4*/ 	.word	0x00009b50
        /*00f8*/ 	.word	0x00000007
        /*00fc*/ 	.word	0x00030018
        /*0100*/ 	.short	0x010a
        /*0102*/ 	.byte	0x3f
	.zero		1


	//   ....[11]....
        /*0104*/ 	.word	0x0000ebb0
        /*0108*/ 	.word	0x00000002
        /*010c*/ 	.word	0x00000000
        /*0110*/ 	.short	0x010a
        /*0112*/ 	.byte	0x3f
	.zero		1


	//   ....[12]....
        /*0114*/ 	.word	0x0000ec60
        /*0118*/ 	.word	0x00000000
        /*011c*/ 	.word	0x00000000
        /*0120*/ 	.short	0x010a
        /*0122*/ 	.byte	0x3f
	.zero		1


	//   ....[13]....
        /*0124*/ 	.word	0x0000ed10
        /*0128*/ 	.word	0x00000004
        /*012c*/ 	.word	0x00000000
        /*0130*/ 	.short	0x010a
        /*0132*/ 	.byte	0x3f
	.zero		1


	//----- nvinfo : EIATTR_NUM_MBARRIERS
	.align		4
.L_26:
        /*0134*/ 	.byte	0x03, 0x38
        /*0136*/ 	.short	0x0006


	//----- nvinfo : EIATTR_EXIT_INSTR_OFFSETS
	.align		4
        /*0138*/ 	.byte	0x04, 0x1c
        /*013a*/ 	.short	(.L_28 - .L_27)


	//   ....[0]....
.L_27:
        /*013c*/ 	.word	0x00000a30


	//   ....[1]....
        /*0140*/ 	.word	0x00001dd0


	//   ....[2]....
        /*0144*/ 	.word	0x000072a0


	//   ....[3]....
        /*0148*/ 	.word	0x000072d0


	//   ....[4]....
        /*014c*/ 	.word	0x00009770


	//   ....[5]....
        /*0150*/ 	.word	0x000097a0


	//   ....[6]....
        /*0154*/ 	.word	0x000097c0


	//   ....[7]....
        /*0158*/ 	.word	0x0000eab0


	//   ....[8]....
        /*015c*/ 	.word	0x0000ed40


	//----- nvinfo : EIATTR_MAX_THREADS
	.align		4
.L_28:
        /*0160*/ 	.byte	0x04, 0x05
        /*0162*/ 	.short	(.L_30 - .L_29)
.L_29:
        /*0164*/ 	.word	0x00000100
        /*0168*/ 	.word	0x00000001
        /*016c*/ 	.word	0x00000001


	//----- nvinfo : EIATTR_CRS_STACK_SIZE
	.align		4
.L_30:
        /*0170*/ 	.byte	0x04, 0x1e
        /*0172*/ 	.short	(.L_32 - .L_31)
.L_31:
        /*0174*/ 	.word	0x00000000


	//----- nvinfo : EIATTR_CBANK_PARAM_SIZE
	.align		4
.L_32:
        /*0178*/ 	.byte	0x03, 0x19
        /*017a*/ 	.short	0x0470


	//----- nvinfo : EIATTR_PARAM_CBANK
	.align		4
        /*017c*/ 	.byte	0x04, 0x0a
        /*017e*/ 	.short	(.L_34 - .L_33)
	.align		4
.L_33:
        /*0180*/ 	.word	index@(.nv.constant0._ZN7cutlass13device_kernelINS_4conv6kernel13ConvUniversalINS1_16ConvProblemShapeILNS1_8OperatorE0ELi3EEENS1_10collective14CollectiveConvINS1_46MainloopSm90TmaGmmaWarpSpecializedImplicitGemmILS5_0ELi3ELi3EN4cute5tupleIJNSA_1CILi2EEENSC_ILi1EEESE_EEENS1_36KernelImplicitTmaWarpSpecializedSm90ELi1EEENSB_IJNSC_ILi128EEESI_NSB_IJNSC_ILi64EEEEEEEEENS_10tfloat32_tESM_NSA_8TiledMMAINSA_8MMA_AtomIJNSA_4SM904GMMA30MMA_64x128x8_F32TF32TF32_SS_TNILNSQ_7ScaleInE1ELSS_1EEEEEENSA_6LayoutINSB_IJSE_SE_SE_EEENSB_IJNSC_ILi0EEESX_SX_EEEEENSB_IJNSA_10UnderscoreES10_S10_EEEEENS7_6detail26Sm90ImplicitGemmTileTraitsINSA_20SM90_TMA_LOAD_IM2COLENSA_14ComposedLayoutINSA_7SwizzleILi3ELi4ELi3EEENSA_18smem_ptr_flag_bitsILi32EEENSV_INSB_IJNSB_IJNSC_ILi8EEENSC_ILi16EEEEEENSB_IJNSC_ILi32EEESD_EEENSB_IJSE_NSC_ILi3EEEEEEEEENSB_IJNSB_IJS1E_NSC_ILi512EEEEEENSB_IJSE_NSC_ILi256EEEEEENSB_IJSX_NSC_ILi8192EEEEEEEEEEEEEvEENS14_INSA_23SM90_TMA_LOAD_MULTICASTES1R_vEEEENS_8epilogue10collective6detail29Sm90TmaWarpSpecializedAdapterINS1X_15DefaultEpilogueISM_NSB_IJNSB_IJllllEEESE_SX_EEES22_NS1W_6thread17LinearCombinationISM_Li1EffLNS23_9ScaleType4KindE0ELNS_15FloatRoundStyleE2ESM_EENS_4gemm15EpilogueDefaultEEEEEvvEEEEvNT_6ParamsE)
        /*0184*/ 	.short	0x0210
        /*0186*/ 	.short	0x0470


	//----- nvinfo : EIATTR_SW_WAR
	.align		4
.L_34:
        /*0188*/ 	.byte	0x04, 0x36
        /*018a*/ 	.short	(.L_36 - .L_35)
.L_35:
        /*018c*/ 	.word	0x00000008
.L_36:


//--------------------- .nv.callgraph             --------------------------
	.section	.nv.callgraph,"",@"SHT_CUDA_CALLGRAPH"
	.align	4
	.sectionentsize	8
	.align		4
        /*0000*/ 	.word	0x00000000
	.align		4
        /*0004*/ 	.word	0xffffffff
	.align		4
        /*0008*/ 	.word	0x00000000
	.align		4
        /*000c*/ 	.word	0xfffffffe
	.align		4
        /*0010*/ 	.word	0x00000000
	.align		4
        /*0014*/ 	.word	0xfffffffd
	.align		4
        /*0018*/ 	.word	0x00000000
	.align		4
        /*001c*/ 	.word	0xfffffffc


//--------------------- .nv.constant4             --------------------------
	.section	.nv.constant4,"a",@progbits
	.align	8
	.align		8
.nv.constant4:
        /*0000*/ 	.dword	_ZN39_INTERNAL_ba8bae42_4_k_cu_a59cb58f_29414cuda3std3__45__cpo5beginE
	.align		8
        /*0008*/ 	.dword	_ZN39_INTERNAL_ba8bae42_4_k_cu_a59cb58f_29414cuda3std3__45__cpo3endE
	.align		8
        /*0010*/ 	.dword	_ZN39_INTERNAL_ba8bae42_4_k_cu_a59cb58f_29414cuda3std3__45__cpo6cbeginE
	.align		8
        /*0018*/ 	.dword	_ZN39_INTERNAL_ba8bae42_4_k_cu_a59cb58f_29414cuda3std3__45__cpo4cendE
	.align		8
        /*0020*/ 	.dword	_ZN39_INTERNAL_ba8bae42_4_k_cu_a59cb58f_29414cuda3std3__441_GLOBAL__N__ba8bae42_4_k_cu_a59cb58f_29416ignoreE
	.align		8
        /*0028*/ 	.dword	_ZN39_INTERNAL_ba8bae42_4_k_cu_a59cb58f_29414cuda3std3__419piecewise_constructE
	.align		8
        /*0030*/ 	.dword	_ZN39_INTERNAL_ba8bae42_4_k_cu_a59cb58f_29414cuda3std3__48in_placeE
	.align		8
        /*0038*/ 	.dword	_ZN39_INTERNAL_ba8bae42_4_k_cu_a59cb58f_29414cuda3std6ranges3__45__cpo4swapE
	.align		8
        /*0040*/ 	.dword	_ZN39_INTERNAL_ba8bae42_4_k_cu_a59cb58f_29414cuda3std6ranges3__45__cpo9iter_moveE
	.align		8
        /*0048*/ 	.dword	_ZN39_INTERNAL_ba8bae42_4_k_cu_a59cb58f_29414cute7productE
	.align		8
        /*0050*/ 	.dword	_ZN39_INTERNAL_ba8bae42_4_k_cu_a59cb58f_29414cute1_E


//--------------------- .text._ZN7cutlass13device_kernelINS_4conv6kernel13ConvUniversalINS1_16ConvProblemShapeILNS1_8OperatorE0ELi3EEENS1_10collective14CollectiveConvINS1_46MainloopSm90TmaGmmaWarpSpecializedImplicitGemmILS5_0ELi3ELi3EN4cute5tupleIJNSA_1CILi2EEENSC_ILi1EEESE_EEENS1_36KernelImplicitTmaWarpSpecializedSm90ELi1EEENSB_IJNSC_ILi128EEESI_NSB_IJNSC_ILi64EEEEEEEEENS_10tfloat32_tESM_NSA_8TiledMMAINSA_8MMA_AtomIJNSA_4SM904GMMA30MMA_64x128x8_F32TF32TF32_SS_TNILNSQ_7ScaleInE1ELSS_1EEEEEENSA_6LayoutINSB_IJSE_SE_SE_EEENSB_IJNSC_ILi0EEESX_SX_EEEEENSB_IJNSA_10UnderscoreES10_S10_EEEEENS7_6detail26Sm90ImplicitGemmTileTraitsINSA_20SM90_TMA_LOAD_IM2COLENSA_14ComposedLayoutINSA_7SwizzleILi3ELi4ELi3EEENSA_18smem_ptr_flag_bitsILi32EEENSV_INSB_IJNSB_IJNSC_ILi8EEENSC_ILi16EEEEEENSB_IJNSC_ILi32EEESD_EEENSB_IJSE_NSC_ILi3EEEEEEEEENSB_IJNSB_IJS1E_NSC_ILi512EEEEEENSB_IJSE_NSC_ILi256EEEEEENSB_IJSX_NSC_ILi8192EEEEEEEEEEEEEvEENS14_INSA_23SM90_TMA_LOAD_MULTICASTES1R_vEEEENS_8epilogue10collective6detail29Sm90TmaWarpSpecializedAdapterINS1X_15DefaultEpilogueISM_NSB_IJNSB_IJllllEEESE_SX_EEES22_NS1W_6thread17LinearCombinationISM_Li1EffLNS23_9ScaleType4KindE0ELNS_15FloatRoundStyleE2ESM_EENS_4gemm15EpilogueDefaultEEEEEvvEEEEvNT_6ParamsE --------------------------
	.section	.text._ZN7cutlass13device_kernelINS_4conv6kernel13ConvUniversalINS1_16ConvProblemShapeILNS1_8OperatorE0ELi3EEENS1_10collective14CollectiveConvINS1_46MainloopSm90TmaGmmaWarpSpecializedImplicitGemmILS5_0ELi3ELi3EN4cute5tupleIJNSA_1CILi2EEENSC_ILi1EEESE_EEENS1_36KernelImplicitTmaWarpSpecializedSm90ELi1EEENSB_IJNSC_ILi128EEESI_NSB_IJNSC_ILi64EEEEEEEEENS_10tfloat32_tESM_NSA_8TiledMMAINSA_8MMA_AtomIJNSA_4SM904GMMA30MMA_64x128x8_F32TF32TF32_SS_TNILNSQ_7ScaleInE1ELSS_1EEEEEENSA_6LayoutINSB_IJSE_SE_SE_EEENSB_IJNSC_ILi0EEESX_SX_EEEEENSB_IJNSA_10UnderscoreES10_S10_EEEEENS7_6detail26Sm90ImplicitGemmTileTraitsINSA_20SM90_TMA_LOAD_IM2COLENSA_14ComposedLayoutINSA_7SwizzleILi3ELi4ELi3EEENSA_18smem_ptr_flag_bitsILi32EEENSV_INSB_IJNSB_IJNSC_ILi8EEENSC_ILi16EEEEEENSB_IJNSC_ILi32EEESD_EEENSB_IJSE_NSC_ILi3EEEEEEEEENSB_IJNSB_IJS1E_NSC_ILi512EEEEEENSB_IJSE_NSC_ILi256EEEEEENSB_IJSX_NSC_ILi8192EEEEEEEEEEEEEvEENS14_INSA_23SM90_TMA_LOAD_MULTICASTES1R_vEEEENS_8epilogue10collective6detail29Sm90TmaWarpSpecializedAdapterINS1X_15DefaultEpilogueISM_NSB_IJNSB_IJllllEEESE_SX_EEES22_NS1W_6thread17LinearCombinationISM_Li1EffLNS23_9ScaleType4KindE0ELNS_15FloatRoundStyleE2ESM_EENS_4gemm15EpilogueDefaultEEEEEvvEEEEvNT_6ParamsE,"ax",@progbits
	.align	128
.text._ZN7cutlass13device_kernelINS_4conv6kernel13ConvUniversalINS1_16ConvProblemShapeILNS1_8OperatorE0ELi3EEENS1_10collective14CollectiveConvINS1_46MainloopSm90TmaGmmaWarpSpecializedImplicitGemmILS5_0ELi3ELi3EN4cute5tupleIJNSA_1CILi2EEENSC_ILi1EEESE_EEENS1_36KernelImplicitTmaWarpSpecializedSm90ELi1EEENSB_IJNSC_ILi128EEESI_NSB_IJNSC_ILi64EEEEEEEEENS_10tfloat32_tESM_NSA_8TiledMMAINSA_8MMA_AtomIJNSA_4SM904GMMA30MMA_64x128x8_F32TF32TF32_SS_TNILNSQ_7ScaleInE1ELSS_1EEEEEENSA_6LayoutINSB_IJSE_SE_SE_EEENSB_IJNSC_ILi0EEESX_SX_EEEEENSB_IJNSA_10UnderscoreES10_S10_EEEEENS7_6detail26Sm90ImplicitGemmTileTraitsINSA_20SM90_TMA_LOAD_IM2COLENSA_14ComposedLayoutINSA_7SwizzleILi3ELi4ELi3EEENSA_18smem_ptr_flag_bitsILi32EEENSV_INSB_IJNSB_IJNSC_ILi8EEENSC_ILi16EEEEEENSB_IJNSC_ILi32EEESD_EEENSB_IJSE_NSC_ILi3EEEEEEEEENSB_IJNSB_IJS1E_NSC_ILi512EEEEEENSB_IJSE_NSC_ILi256EEEEEENSB_IJSX_NSC_ILi8192EEEEEEEEEEEEEvEENS14_INSA_23SM90_TMA_LOAD_MULTICASTES1R_vEEEENS_8epilogue10collective6detail29Sm90TmaWarpSpecializedAdapterINS1X_15DefaultEpilogueISM_NSB_IJNSB_IJllllEEESE_SX_EEES22_NS1W_6thread17LinearCombinationISM_Li1EffLNS23_9ScaleType4KindE0ELNS_15FloatRoundStyleE2ESM_EENS_4gemm15EpilogueDefaultEEEEEvvEEEEvNT_6ParamsE:
        .type           _ZN7cutlass13device_kernelINS_4conv6kernel13ConvUniversalINS1_16ConvProblemShapeILNS1_8OperatorE0ELi3EEENS1_10collective14CollectiveConvINS1_46MainloopSm90TmaGmmaWarpSpecializedImplicitGemmILS5_0ELi3ELi3EN4cute5tupleIJNSA_1CILi2EEENSC_ILi1EEESE_EEENS1_36KernelImplicitTmaWarpSpecializedSm90ELi1EEENSB_IJNSC_ILi128EEESI_NSB_IJNSC_ILi64EEEEEEEEENS_10tfloat32_tESM_NSA_8TiledMMAINSA_8MMA_AtomIJNSA_4SM904GMMA30MMA_64x128x8_F32TF32TF32_SS_TNILNSQ_7ScaleInE1ELSS_1EEEEEENSA_6LayoutINSB_IJSE_SE_SE_EEENSB_IJNSC_ILi0EEESX_SX_EEEEENSB_IJNSA_10UnderscoreES10_S10_EEEEENS7_6detail26Sm90ImplicitGemmTileTraitsINSA_20SM90_TMA_LOAD_IM2COLENSA_14ComposedLayoutINSA_7SwizzleILi3ELi4ELi3EEENSA_18smem_ptr_flag_bitsILi32EEENSV_INSB_IJNSB_IJNSC_ILi8EEENSC_ILi16EEEEEENSB_IJNSC_ILi32EEESD_EEENSB_IJSE_NSC_ILi3EEEEEEEEENSB_IJNSB_IJS1E_NSC_ILi512EEEEEENSB_IJSE_NSC_ILi256EEEEEENSB_IJSX_NSC_ILi8192EEEEEEEEEEEEEvEENS14_INSA_23SM90_TMA_LOAD_MULTICASTES1R_vEEEENS_8epilogue10collective6detail29Sm90TmaWarpSpecializedAdapterINS1X_15DefaultEpilogueISM_NSB_IJNSB_IJllllEEESE_SX_EEES22_NS1W_6thread17LinearCombinationISM_Li1EffLNS23_9ScaleType4KindE0ELNS_15FloatRoundStyleE2ESM_EENS_4gemm15EpilogueDefaultEEEEEvvEEEEvNT_6ParamsE,@function
        .size           _ZN7cutlass13device_kernelINS_4conv6kernel13ConvUniversalINS1_16ConvProblemShapeILNS1_8OperatorE0ELi3EEENS1_10collective14CollectiveConvINS1_46MainloopSm90TmaGmmaWarpSpecializedImplicitGemmILS5_0ELi3ELi3EN4cute5tupleIJNSA_1CILi2EEENSC_ILi1EEESE_EEENS1_36KernelImplicitTmaWarpSpecializedSm90ELi1EEENSB_IJNSC_ILi128EEESI_NSB_IJNSC_ILi64EEEEEEEEENS_10tfloat32_tESM_NSA_8TiledMMAINSA_8MMA_AtomIJNSA_4SM904GMMA30MMA_64x128x8_F32TF32TF32_SS_TNILNSQ_7ScaleInE1ELSS_1EEEEEENSA_6LayoutINSB_IJSE_SE_SE_EEENSB_IJNSC_ILi0EEESX_SX_EEEEENSB_IJNSA_10UnderscoreES10_S10_EEEEENS7_6detail26Sm90ImplicitGemmTileTraitsINSA_20SM90_TMA_LOAD_IM2COLENSA_14ComposedLayoutINSA_7SwizzleILi3ELi4ELi3EEENSA_18smem_ptr_flag_bitsILi32EEENSV_INSB_IJNSB_IJNSC_ILi8EEENSC_ILi16EEEEEENSB_IJNSC_ILi32EEESD_EEENSB_IJSE_NSC_ILi3EEEEEEEEENSB_IJNSB_IJS1E_NSC_ILi512EEEEEENSB_IJSE_NSC_ILi256EEEEEENSB_IJSX_NSC_ILi8192EEEEEEEEEEEEEvEENS14_INSA_23SM90_TMA_LOAD_MULTICASTES1R_vEEEENS_8epilogue10collective6detail29Sm90TmaWarpSpecializedAdapterINS1X_15DefaultEpilogueISM_NSB_IJNSB_IJllllEEESE_SX_EEES22_NS1W_6thread17LinearCombinationISM_Li1EffLNS23_9ScaleType4KindE0ELNS_15FloatRoundStyleE2ESM_EENS_4gemm15EpilogueDefaultEEEEEvvEEEEvNT_6ParamsE,(.L_x_288 - _ZN7cutlass13device_kernelINS_4conv6kernel13ConvUniversalINS1_16ConvProblemShapeILNS1_8OperatorE0ELi3EEENS1_10collective14CollectiveConvINS1_46MainloopSm90TmaGmmaWarpSpecializedImplicitGemmILS5_0ELi3ELi3EN4cute5tupleIJNSA_1CILi2EEENSC_ILi1EEESE_EEENS1_36KernelImplicitTmaWarpSpecializedSm90ELi1EEENSB_IJNSC_ILi128EEESI_NSB_IJNSC_ILi64EEEEEEEEENS_10tfloat32_tESM_NSA_8TiledMMAINSA_8MMA_AtomIJNSA_4SM904GMMA30MMA_64x128x8_F32TF32TF32_SS_TNILNSQ_7ScaleInE1ELSS_1EEEEEENSA_6LayoutINSB_IJSE_SE_SE_EEENSB_IJNSC_ILi0EEESX_SX_EEEEENSB_IJNSA_10UnderscoreES10_S10_EEEEENS7_6detail26Sm90ImplicitGemmTileTraitsINSA_20SM90_TMA_LOAD_IM2COLENSA_14ComposedLayoutINSA_7SwizzleILi3ELi4ELi3EEENSA_18smem_ptr_flag_bitsILi32EEENSV_INSB_IJNSB_IJNSC_ILi8EEENSC_ILi16EEEEEENSB_IJNSC_ILi32EEESD_EEENSB_IJSE_NSC_ILi3EEEEEEEEENSB_IJNSB_IJS1E_NSC_ILi512EEEEEENSB_IJSE_NSC_ILi256EEEEEENSB_IJSX_NSC_ILi8192EEEEEEEEEEEEEvEENS14_INSA_23SM90_TMA_LOAD_MULTICASTES1R_vEEEENS_8epilogue10collective6detail29Sm90TmaWarpSpecializedAdapterINS1X_15DefaultEpilogueISM_NSB_IJNSB_IJllllEEESE_SX_EEES22_NS1W_6thread17LinearCombinationISM_Li1EffLNS23_9ScaleType4KindE0ELNS_15FloatRoundStyleE2ESM_EENS_4gemm15EpilogueDefaultEEEEEvvEEEEvNT_6ParamsE)
        .other          _ZN7cutlass13device_kernelINS_4conv6kernel13ConvUniversalINS1_16ConvProblemShapeILNS1_8OperatorE0ELi3EEENS1_10collective14CollectiveConvINS1_46MainloopSm90TmaGmmaWarpSpecializedImplicitGemmILS5_0ELi3ELi3EN4cute5tupleIJNSA_1CILi2EEENSC_ILi1EEESE_EEENS1_36KernelImplicitTmaWarpSpecializedSm90ELi1EEENSB_IJNSC_ILi128EEESI_NSB_IJNSC_ILi64EEEEEEEEENS_10tfloat32_tESM_NSA_8TiledMMAINSA_8MMA_AtomIJNSA_4SM904GMMA30MMA_64x128x8_F32TF32TF32_SS_TNILNSQ_7ScaleInE1ELSS_1EEEEEENSA_6LayoutINSB_IJSE_SE_SE_EEENSB_IJNSC_ILi0EEESX_SX_EEEEENSB_IJNSA_10UnderscoreES10_S10_EEEEENS7_6detail26Sm90ImplicitGemmTileTraitsINSA_20SM90_TMA_LOAD_IM2COLENSA_14ComposedLayoutINSA_7SwizzleILi3ELi4ELi3EEENSA_18smem_ptr_flag_bitsILi32EEENSV_INSB_IJNSB_IJNSC_ILi8EEENSC_ILi16EEEEEENSB_IJNSC_ILi32EEESD_EEENSB_IJSE_NSC_ILi3EEEEEEEEENSB_IJNSB_IJS1E_NSC_ILi512EEEEEENSB_IJSE_NSC_ILi256EEEEEENSB_IJSX_NSC_ILi8192EEEEEEEEEEEEEvEENS14_INSA_23SM90_TMA_LOAD_MULTICASTES1R_vEEEENS_8epilogue10collective6detail29Sm90TmaWarpSpecializedAdapterINS1X_15DefaultEpilogueISM_NSB_IJNSB_IJllllEEESE_SX_EEES22_NS1W_6thread17LinearCombinationISM_Li1EffLNS23_9ScaleType4KindE0ELNS_15FloatRoundStyleE2ESM_EENS_4gemm15EpilogueDefaultEEEEEvvEEEEvNT_6ParamsE,@"STO_CUDA_ENTRY STV_DEFAULT"
_ZN7cutlass13device_kernelINS_4conv6kernel13ConvUniversalINS1_16ConvProblemShapeILNS1_8OperatorE0ELi3EEENS1_10collective14CollectiveConvINS1_46MainloopSm90TmaGmmaWarpSpecializedImplicitGemmILS5_0ELi3ELi3EN4cute5tupleIJNSA_1CILi2EEENSC_ILi1EEESE_EEENS1_36KernelImplicitTmaWarpSpecializedSm90ELi1EEENSB_IJNSC_ILi128EEESI_NSB_IJNSC_ILi64EEEEEEEEENS_10tfloat32_tESM_NSA_8TiledMMAINSA_8MMA_AtomIJNSA_4SM904GMMA30MMA_64x128x8_F32TF32TF32_SS_TNILNSQ_7ScaleInE1ELSS_1EEEEEENSA_6LayoutINSB_IJSE_SE_SE_EEENSB_IJNSC_ILi0EEESX_SX_EEEEENSB_IJNSA_10UnderscoreES10_S10_EEEEENS7_6detail26Sm90ImplicitGemmTileTraitsINSA_20SM90_TMA_LOAD_IM2COLENSA_14ComposedLayoutINSA_7SwizzleILi3ELi4ELi3EEENSA_18smem_ptr_flag_bitsILi32EEENSV_INSB_IJNSB_IJNSC_ILi8EEENSC_ILi16EEEEEENSB_IJNSC_ILi32EEESD_EEENSB_IJSE_NSC_ILi3EEEEEEEEENSB_IJNSB_IJS1E_NSC_ILi512EEEEEENSB_IJSE_NSC_ILi256EEEEEENSB_IJSX_NSC_ILi8192EEEEEEEEEEEEEvEENS14_INSA_23SM90_TMA_LOAD_MULTICASTES1R_vEEEENS_8epilogue10collective6detail29Sm90TmaWarpSpecializedAdapterINS1X_15DefaultEpilogueISM_NSB_IJNSB_IJllllEEESE_SX_EEES22_NS1W_6thread17LinearCombinationISM_Li1EffLNS23_9ScaleType4KindE0ELNS_15FloatRoundStyleE2ESM_EENS_4gemm15EpilogueDefaultEEEEEvvEEEEvNT_6ParamsE:
[----:B------:R-:W-:Y:S01]  /*0000*/  LDC R1, c[0x0][0x28] ;  /* 0x00000a00ff017b82 */ /* 0x000fe20000000800 */
[----:B------:R-:W0:Y:S01]  /*0010*/  S2R R10, SR_TID.X ;  /* 0x00000000000a7919 */ /* 0x000e220000002100 */
[----:B------:R-:W-:Y:S01]  /*0020*/  ELECT P0, URZ, PT ;  /* 0x00000000003f782f */ /* 0x000fe20003800000 */
[----:B------:R-:W-:Y:S01]  /*0030*/  BSSY B0, `(.L_x_0) ;  /* 0x0000010000007945 */ /* 0x000fe20003800000 */
[----:B------:R-:W1:Y:S01]  /*0040*/  S2R R12, SR_CTAID.X ;  /* 0x00000000000c7919 */ /* 0x000e620000002500 */
[--C-:B0-----:R-:W-:Y:S02]  /*0050*/  SHF.R.U32.HI R0, RZ, 0x5, R10.reuse ;  /* 0x00000005ff007819 */ /* 0x101fe4000001160a */
[----:B------:R-:W-:-:S03]  /*0060*/  SHF.R.U32.HI R2, RZ, 0x7, R10 ;  /* 0x00000007ff027819 */ /* 0x000fc6000001160a */
[----:B------:R-:W0:Y:S04]  /*0070*/  SHFL.IDX PT, R3, R0, RZ, 0x1f ;  /* 0x00001fff00037589 */ /* 0x000e2800000e0000 */
[----:B------:R2:W3:Y:S01]  /*0080*/  SHFL.IDX PT, R11, R2, RZ, 0x1f ;  /* 0x00001fff020b7589 */ /* 0x0004e200000e0000 */
[----:B0-----:R-:W-:-:S13]  /*0090*/  ISETP.NE.OR P0, PT, R3, RZ, !P0 ;  /* 0x000000ff0300720c */ /* 0x001fda0004705670 */
[----:B-123--:R-:W-:Y:S05]  /*00a0*/  @P0 BRA `(.L_x_1) ;  /* 0x0000000000200947 */ /* 0x00efea0003800000 */
[----:B------:R-:W-:Y:S02]  /*00b0*/  ULDC.64 UR4, c[0x0][0x198] ;  /* 0x0000660000047ab9 */ /* 0x000fe40000000a00 */
[----:B------:R-:W-:Y:S02]  /*00c0*/  UIADD3 UR6, UP0, UR4, 0xf0, URZ ;  /* 0x000000f004067890 */ /* 0x000fe4000ff1e03f */
[----:B------:R-:W-:Y:S02]  /*00d0*/  UIADD3 UR4, UP1, UR4, 0x270, URZ ;  /* 0x0000027004047890 */ /* 0x000fe4000ff3e03f */
[----:B------:R-:W-:Y:S02]  /*00e0*/  UIADD3.X UR7, URZ, UR5, URZ, UP0, !UPT ;  /* 0x000000053f077290 */ /* 0x000fe400087fe43f */
[----:B------:R-:W-:-:S07]  /*00f0*/  UIADD3.X UR5, URZ, UR5, URZ, UP1, !UPT ;  /* 0x000000053f057290 */ /* 0x000fce0008ffe43f */
[----:B------:R0:W-:Y:S02]  /*0100*/  UTMACCTL.PF [UR6] ;  /* 0x00000000060079b9 */ /* 0x0001e40008040000 */
[----:B------:R0:W-:Y:S02]  /*0110*/  UTMACCTL.PF [UR4] ;  /* 0x00000000040079b9 */ /* 0x0001e40008040000 */
[----:B0-----:R-:W-:Y:S01]  /*0120*/  NOP ;  /* 0x0000000000007918 */ /* 0x001fe20000000000 */
.L_x_1:
[----:B------:R-:W-:Y:S05]  /*0130*/  BSYNC B0 ;  /* 0x0000000000007941 */ /* 0x000fea0003800000 */
.L_x_0:
[----:B------:R-:W0:Y:S01]  /*0140*/  SHFL.IDX PT, R0, R0, RZ, 0x1f ;  /* 0x00001fff00007589 */ /* 0x000e2200000e0000 */
[----:B------:R-:W-:Y:S02]  /*0150*/  SHF.R.S32.HI R5, RZ, 0x1f, R10 ;  /* 0x0000001fff057819 */ /* 0x000fe4000001140a */
[----:B------:R-:W-:Y:S01]  /*0160*/  I2FP.F32.U32 R6, R12 ;  /* 0x0000000c00067245 */ /* 0x000fe20000201000 */
[----:B------:R-:W1:Y:S01]  /*0170*/  S2R R13, SR_CTAID.Y ;  /* 0x00000000000d7919 */ /* 0x000e620000002600 */
[----:B------:R-:W-:-:S04]  /*0180*/  LEA.HI R5, R5, R10, RZ, 0x7 ;  /* 0x0000000a05057211 */ /* 0x000fc800078f38ff */
[----:B------:R-:W-:-:S05]  /*0190*/  LOP3.LUT R5, R5, 0xffffff80, RZ, 0xc0, !PT ;  /* 0xffffff8005057812 */ /* 0x000fca00078ec0ff */
[----:B------:R-:W-:-:S05]  /*01a0*/  IMAD.IADD R15, R10, 0x1, -R5 ;  /* 0x000000010a0f7824 */ /* 0x000fca00078e0a05 */
[----:B------:R-:W-:-:S04]  /*01b0*/  SHF.R.S32.HI R2, RZ, 0x1f, R15 ;  /* 0x0000001fff027819 */ /* 0x000fc8000001140f */
[----:B------:R-:W-:Y:S02]  /*01c0*/  LEA.HI R2, R2, R15, RZ, 0x3 ;  /* 0x0000000f02027211 */ /* 0x000fe400078f18ff */
[----:B0-----:R-:W-:Y:S02]  /*01d0*/  ISETP.NE.AND P0, PT, R0, RZ, PT ;  /* 0x000000ff0000720c */ /* 0x001fe40003f05270 */
[--C-:B------:R-:W-:Y:S02]  /*01e0*/  SHF.R.S32.HI R4, RZ, 0x3, R2.reuse ;  /* 0x00000003ff047819 */ /* 0x100fe40000011402 */
[----:B------:R-:W-:Y:S02]  /*01f0*/  SHF.R.S32.HI R5, RZ, 0x1f, R2 ;  /* 0x0000001fff057819 */ /* 0x000fe40000011402 */
[----:B------:R-:W-:-:S07]  /*0200*/  SHF.R.S32.HI R7, RZ, 0x1f, R0 ;  /* 0x0000001fff077819 */ /* 0x000fce0000011400 */
[----:B-1----:R-:W-:Y:S05]  /*0210*/  @P0 BRA `(.L_x_2) ;  /* 0x0000000000500947 */ /* 0x002fea0003800000 */
[----:B------:R-:W0:Y:S01]  /*0220*/  S2UR UR8, SR_CgaCtaId ;  /* 0x00000000000879c3 */ /* 0x000e220000008800 */
[----:B------:R-:W-:Y:S01]  /*0230*/  UMOV UR4, 0x400 ;  /* 0x0000040000047882 */ /* 0x000fe20000000000 */
[----:B------:R-:W-:Y:S01]  /*0240*/  UMOV UR5, 0x1 ;  /* 0x0000000100057882 */ /* 0x000fe20000000000 */
[----:B------:R-:W-:Y:S01]  /*0250*/  UMOV UR6, 0x2 ;  /* 0x0000000200067882 */ /* 0x000fe20000000000 */
[----:B------:R-:W-:Y:S01]  /*0260*/  ELECT P0, URZ, PT ;  /* 0x00000000003f782f */ /* 0x000fe20003800000 */
[----:B------:R-:W-:-:S04]  /*0270*/  UIADD3 UR6, -UR6, 0x100000, URZ ;  /* 0x0010000006067890 */ /* 0x000fc8000fffe13f */
[----:B------:R-:W-:Y:S02]  /*0280*/  USHF.L.U32 UR7, UR6, 0xb, URZ ;  /* 0x0000000b06077899 */ /* 0x000fe4000800063f */
[----:B------:R-:W-:Y:S02]  /*0290*/  USHF.L.U32 UR6, UR6, 0x1, URZ ;  /* 0x0000000106067899 */ /* 0x000fe4000800063f */
[----:B0-----:R-:W-:Y:S02]  /*02a0*/  ULEA UR8, UR8, UR4, 0x18 ;  /* 0x0000000408087291 */ /* 0x001fe4000f8ec03f */
[----:B------:R-:W-:-:S04]  /*02b0*/  UIADD3 UR4, -UR5, 0x100000, URZ ;  /* 0x0010000005047890 */ /* 0x000fc8000fffe13f */
[----:B------:R-:W-:Y:S02]  /*02c0*/  USHF.L.U32 UR5, UR4, 0xb, URZ ;  /* 0x0000000b04057899 */ /* 0x000fe4000800063f */
[----:B------:R-:W-:Y:S01]  /*02d0*/  USHF.L.U32 UR4, UR4, 0x1, URZ ;  /* 0x0000000104047899 */ /* 0x000fe2000800063f */
[----:B------:R-:W0:Y:S11]  /*02e0*/  FENCE.VIEW.ASYNC.S ;  /* 0x00000000000073c6 */ /* 0x000e360000000000 */
[----:B0-----:R0:W1:Y:S01]  /*02f0*/  SYNCS.EXCH.64 URZ, [UR8+0x30000], UR4 ;  /* 0x03000004083f75b2 */ /* 0x0010620008000100 */
[----:B------:R0:W2:Y:S01]  /*0300*/  SYNCS.EXCH.64 URZ, [UR8+0x30018], UR6 ;  /* 0x03001806083f75b2 */ /* 0x0000a20008000100 */
[----:B------:R0:W3:Y:S01]  /*0310*/  SYNCS.EXCH.64 URZ, [UR8+0x30008], UR4 ;  /* 0x03000804083f75b2 */ /* 0x0000e20008000100 */
[----:B------:R0:W4:Y:S01]  /*0320*/  SYNCS.EXCH.64 URZ, [UR8+0x30020], UR6 ;  /* 0x03002006083f75b2 */ /* 0x0001220008000100 */
[----:B------:R0:W0:Y:S01]  /*0330*/  SYNCS.EXCH.64 URZ, [UR8+0x30010], UR4 ;  /* 0x03001004083f75b2 */ /* 0x0000220008000100 */
[----:B------:R0:W0:Y:S01]  /*0340*/  SYNCS.EXCH.64 URZ, [UR8+0x30028], UR6 ;  /* 0x03002806083f75b2 */ /* 0x0000220008000100 */
[----:B------:R-:W-:Y:S01]  /*0350*/  NOP ;  /* 0x0000000000007918 */ /* 0x000fe20000000000 */
.L_x_2:
[----:B0-----:R-:W-:Y:S01]  /*0360*/  ULDC UR4, c[0x0][0x150] ;  /* 0x0000540000047ab9 */ /* 0x001fe20000000800 */
[----:B------:R-:W-:Y:S01]  /*0370*/  LEA.HI R5, R5, R4, RZ, 0x2 ;  /* 0x0000000405057211 */ /* 0x000fe200078f10ff */
[----:B------:R-:W-:Y:S01]  /*0380*/  FMUL R6, R6, UR4 ;  /* 0x0000000406067c20 */ /* 0x000fe20008400000 */
[----:B------:R-:W-:Y:S01]  /*0390*/  LEA.HI R7, R7, R0, RZ, 0x2 ;  /* 0x0000000007077211 */ /* 0x000fe200078f10ff */
[----:B------:R-:W-:Y:S01]  /*03a0*/  ULDC UR4, c[0x0][0x154] ;  /* 0x0000550000047ab9 */ /* 0x000fe20000000800 */
[----:B------:R-:W-:Y:S01]  /*03b0*/  LOP3.LUT R5, R5, 0xfffffffc, RZ, 0xc0, !PT ;  /* 0xfffffffc05057812 */ /* 0x000fe200078ec0ff */
[----:B------:R-:W0:Y:S01]  /*03c0*/  LDC R9, c[0x0][0x140] ;  /* 0x00005000ff097b82 */ /* 0x000e220000000800 */
[----:B------:R-:W-:Y:S01]  /*03d0*/  LOP3.LUT R7, R7, 0x3ffffffc, RZ, 0xc0, !PT ;  /* 0x3ffffffc07077812 */ /* 0x000fe200078ec0ff */
[----:B------:R-:W5:Y:S01]  /*03e0*/  F2I.U32.TRUNC.NTZ R6, R6 ;  /* 0x0000000600067305 */ /* 0x000f62000020f000 */
[----:B------:R-:W-:Y:S01]  /*03f0*/  I2FP.F32.U32 R2, R13 ;  /* 0x0000000d00027245 */ /* 0x000fe20000201000 */
[----:B------:R-:W-:Y:S01]  /*0400*/  IMAD.IADD R5, R4, 0x1, -R5 ;  /* 0x0000000104057824 */ /* 0x000fe200078e0a05 */
[----:B------:R-:W-:Y:S01]  /*0410*/  LOP3.LUT P0, RZ, R15, 0x7, RZ, 0xc0, !PT ;  /* 0x000000070fff7812 */ /* 0x000fe2000780c0ff */
[----:B------:R-:W-:Y:S01]  /*0420*/  IMAD.IADD R0, R0, 0x1, -R7 ;  /* 0x0000000100007824 */ /* 0x000fe200078e0a07 */
[----:B------:R-:W-:Y:S01]  /*0430*/  ISETP.NE.AND P3, PT, R11, 0x1, PT ;  /* 0x000000010b00780c */ /* 0x000fe20003f65270 */
[----:B------:R-:W-:Y:S01]  /*0440*/  FMUL R8, R2, UR4 ;  /* 0x0000000402087c20 */ /* 0x000fe20008400000 */
[----:B------:R-:W-:Y:S01]  /*0450*/  ULDC UR4, c[0x0][0x144] ;  /* 0x0000510000047ab9 */ /* 0x000fe20000000800 */
[----:B------:R-:W-:Y:S01]  /*0460*/  IMAD R5, R0, 0x4, R5 ;  /* 0x0000000400057824 */ /* 0x000fe200078e0205 */
[----:B------:R-:W-:Y:S01]  /*0470*/  NOP ;  /* 0x0000000000007918 */ /* 0x000fe20000000000 */
[----:B------:R-:W-:-:S02]  /*0480*/  NOP ;  /* 0x0000000000007918 */ /* 0x000fc40000000000 */
[----:B------:R-:W1:Y:S01]  /*0490*/  F2I.U32.TRUNC.NTZ R8, R8 ;  /* 0x0000000800087305 */ /* 0x000e62000020f000 */
[C---:B------:R-:W-:Y:S01]  /*04a0*/  LEA.HI R0, R5.reuse, R5, RZ, 0x1 ;  /* 0x0000000505007211 */ /* 0x040fe200078f08ff */
[C---:B------:R-:W-:Y:S02]  /*04b0*/  IMAD.SHL.U32 R2, R5.reuse, 0x4, RZ ;  /* 0x0000000405027824 */ /* 0x040fe400078e00ff */
[----:B-----5:R-:W-:Y:S01]  /*04c0*/  IMAD.MOV R7, RZ, RZ, -R6 ;  /* 0x000000ffff077224 */ /* 0x020fe200078e0a06 */
[----:B------:R-:W-:Y:S02]  /*04d0*/  LOP3.LUT R0, R0, 0xfffffffe, RZ, 0xc0, !PT ;  /* 0xfffffffe00007812 */ /* 0x000fe400078ec0ff */
[----:B------:R-:W-:Y:S01]  /*04e0*/  LOP3.LUT R2, R5, 0xc, R2, 0x78, !PT ;  /* 0x0000000c05027812 */ /* 0x000fe200078e7802 */
[----:B------:R-:W-:Y:S01]  /*04f0*/  IMAD R7, R7, UR4, R12 ;  /* 0x0000000407077c24 */ /* 0x000fe2000f8e020c */
[----:B------:R-:W-:Y:S01]  /*0500*/  ULDC UR4, c[0x0][0x148] ;  /* 0x0000520000047ab9 */ /* 0x000fe20000000800 */
[----:B------:R-:W-:Y:S01]  /*0510*/  IMAD.IADD R0, R5, 0x1, -R0 ;  /* 0x0000000105007824 */ /* 0x000fe200078e0a00 */
[----:B0-----:R-:W-:-:S02]  /*0520*/  ISETP.EQ.U32.AND P1, PT, R9, 0x1, PT ;  /* 0x000000010900780c */ /* 0x001fc40003f22070 */
[----:B------:R-:W-:Y:S02]  /*0530*/  ISETP.LT.U32.AND P0, PT, R2, 0x2, !P0 ;  /* 0x000000020200780c */ /* 0x000fe40004701070 */
[----:B------:R-:W-:Y:S01]  /*0540*/  ISETP.NE.AND P4, PT, R0, R7, PT ;  /* 0x000000070000720c */ /* 0x000fe20003f85270 */
[----:B-1----:R-:W-:Y:S01]  /*0550*/  IMAD.MOV R6, RZ, RZ, -R8 ;  /* 0x000000ffff067224 */ /* 0x002fe200078e0a08 */
[----:B------:R-:W-:-:S03]  /*0560*/  SHF.R.S32.HI R0, RZ, 0x1f, R3 ;  /* 0x0000001fff007819 */ /* 0x000fc60000011403 */
[----:B------:R-:W-:Y:S01]  /*0570*/  IMAD R5, R6, UR4, R13 ;  /* 0x0000000406057c24 */ /* 0x000fe2000f8e020d */
[----:B------:R-:W-:-:S04]  /*0580*/  LEA.HI R0, R0, R3, RZ, 0x2 ;  /* 0x0000000300007211 */ /* 0x000fc800078f10ff */
[----:B------:R-:W-:-:S03]  /*0590*/  LOP3.LUT R0, R0, 0xfffffffc, RZ, 0xc0, !PT ;  /* 0xfffffffc00007812 */ /* 0x000fc600078ec0ff */
[----:B------:R-:W-:Y:S02]  /*05a0*/  @P4 LEA.HI R4, R2, R2, RZ, 0x1 ;  /* 0x0000000202044211 */ /* 0x000fe400078f08ff */
[----:B------:R-:W-:Y:S01]  /*05b0*/  IMAD.IADD R8, R3, 0x1, -R0 ;  /* 0x0000000103087824 */ /* 0x000fe200078e0a00 */
[----:B------:R-:W-:Y:S02]  /*05c0*/  SEL R0, RZ, 0x1, !P0 ;  /* 0x00000001ff007807 */ /* 0x000fe40004000000 */
[----:B------:R-:W-:Y:S02]  /*05d0*/  @P4 SHF.R.S32.HI R4, RZ, 0x1, R4 ;  /* 0x00000001ff044819 */ /* 0x000fe40000011404 */
[----:B------:R-:W-:Y:S02]  /*05e0*/  LOP3.LUT P2, RZ, R11, R8, RZ, 0xfc, !PT ;  /* 0x000000080bff7212 */ /* 0x000fe4000784fcff */
[----:B------:R-:W-:Y:S01]  /*05f0*/  @P4 ISETP.NE.AND P5, PT, R4, R5, PT ;  /* 0x000000050400420c */ /* 0x000fe20003fa5270 */
[----:B------:R-:W-:Y:S01]  /*0600*/  IMAD.MOV.U32 R5, RZ, RZ, 0x1 ;  /* 0x00000001ff057424 */ /* 0x000fe200078e00ff */
[----:B------:R-:W-:-:S02]  /*0610*/  SEL R3, RZ, 0x1, P2 ;  /* 0x00000001ff037807 */ /* 0x000fc40001000000 */
[----:B------:R-:W-:Y:S02]  /*0620*/  @P4 SEL R5, RZ, 0x1, P5 ;  /* 0x00000001ff054807 */ /* 0x000fe40002800000 */
[----:B------:R-:W-:Y:S02]  /*0630*/  SEL R3, R3, 0x2, P3 ;  /* 0x0000000203037807 */ /* 0x000fe40001800000 */
[----:B------:R-:W-:Y:S01]  /*0640*/  LOP3.LUT R5, R5, R0, RZ, 0xc0, !PT ;  /* 0x0000000005057212 */ /* 0x000fe200078ec0ff */
[----:B------:R-:W-:Y:S06]  /*0650*/  @!P1 BRA `(.L_x_3) ;  /* 0x0000000000089947 */ /* 0x000fec0003800000 */
[----:B--234-:R-:W-:Y:S01]  /*0660*/  UCGABAR_ARV ;  /* 0x00000000000079c7 */ /* 0x01cfe20008000000 */
[----:B------:R-:W-:Y:S05]  /*0670*/  BRA `(.L_x_4) ;  /* 0x0000000000047947 */ /* 0x000fea0003800000 */
.L_x_3:
[----:B--234-:R-:W-:Y:S01]  /*0680*/  NOP ;  /* 0x0000000000007918 */ /* 0x01cfe20000000000 */
.L_x_4:
[----:B------:R-:W-:Y:S01]  /*0690*/  ULDC.64 UR4, c[0x0][0x618] ;  /* 0x0001860000047ab9 */ /* 0x000fe20000000a00 */
[----:B------:R-:W-:Y:S01]  /*06a0*/  ULDC.64 UR12, c[0x0][0x208] ;  /* 0x00008200000c7ab9 */ /* 0x000fe20000000a00 */
[----:B------:R-:W-:-:S04]  /*06b0*/  ISETP.NE.U32.AND P0, PT, RZ, UR4, PT ;  /* 0x00000004ff007c0c */ /* 0x000fc8000bf05070 */
[----:B------:R-:W-:-:S13]  /*06c0*/  ISETP.NE.AND.EX P0, PT, RZ, UR5, PT, P0 ;  /* 0x00000005ff007c0c */ /* 0x000fda000bf05300 */
[----:B------:R-:W-:Y:S05]  /*06d0*/  @!P0 BRA `(.L_x_5) ;  /* 0x00000000001c8947 */ /* 0x000fea0003800000 */
[----:B------:R-:W0:Y:S02]  /*06e0*/  LDC.64 R6, c[0x0][0x618] ;  /* 0x00018600ff067b82 */ /* 0x000e240000000a00 */
[----:B0-----:R-:W2:Y:S02]  /*06f0*/  LDG.E.64 R6, desc[UR12][R6.64] ;  /* 0x0000000c06067981 */ /* 0x001ea4000c1e1b00 */
[----:B--2---:R-:W-:-:S04]  /*0700*/  ISETP.NE.U32.AND P0, PT, R6, RZ, PT ;  /* 0x000000ff0600720c */ /* 0x004fc80003f05070 */
[----:B------:R-:W-:-:S13]  /*0710*/  ISETP.NE.AND.EX P0, PT, R7, RZ, PT, P0 ;  /* 0x000000ff0700720c */ /* 0x000fda0003f05300 */
[----:B------:R-:W-:Y:S05]  /*0720*/  @!P0 BRA `(.L_x_5) ;  /* 0x0000000000088947 */ /* 0x000fea0003800000 */
[----:B------:R0:W5:Y:S01]  /*0730*/  LD.E R0, desc[UR12][R6.64] ;  /* 0x0000000c06007980 */ /* 0x000162000c101900 */
[----:B------:R-:W-:Y:S05]  /*0740*/  BRA `(.L_x_6) ;  /* 0x0000000000207947 */ /* 0x000fea0003800000 */
.L_x_5:
[----:B------:R-:W-:Y:S02]  /*0750*/  ULDC.64 UR4, c[0x0][0x608] ;  /* 0x0001820000047ab9 */ /* 0x000fe40000000a00 */
[----:B------:R-:W-:-:S04]  /*0760*/  ISETP.NE.U32.AND P0, PT, RZ, UR4, PT ;  /* 0x00000004ff007c0c */ /* 0x000fc8000bf05070 */
[----:B------:R-:W-:-:S13]  /*0770*/  ISETP.NE.AND.EX P0, PT, RZ, UR5, PT, P0 ;  /* 0x00000005ff007c0c */ /* 0x000fda000bf05300 */
[----:B------:R-:W-:Y:S05]  /*0780*/  @!P0 BRA `(.L_x_7) ;  /* 0x00000000000c8947 */ /* 0x000fea0003800000 */
[----:B------:R-:W0:Y:S02]  /*0790*/  LDC.64 R6, c[0x0][0x608] ;  /* 0x00018200ff067b82 */ /* 0x000e240000000a00 */
[----:B0-----:R1:W5:Y:S01]  /*07a0*/  LDG.E R0, desc[UR12][R6.64] ;  /* 0x0000000c06007981 */ /* 0x001362000c1e1900 */
[----:B------:R-:W-:Y:S05]  /*07b0*/  BRA `(.L_x_6) ;  /* 0x0000000000047947 */ /* 0x000fea0003800000 */
.L_x_7:
[----:B------:R-:W2:Y:S02]  /*07c0*/  LDC R0, c[0x0][0x600] ;  /* 0x00018000ff007b82 */ /* 0x000ea40000000800 */
.L_x_6:
[----:B------:R-:W-:Y:S02]  /*07d0*/  ULDC.64 UR4, c[0x0][0x620] ;  /* 0x0001880000047ab9 */ /* 0x000fe40000000a00 */
[----:B------:R-:W-:-:S04]  /*07e0*/  ISETP.NE.U32.AND P0, PT, RZ, UR4, PT ;  /* 0x00000004ff007c0c */ /* 0x000fc8000bf05070 */
[----:B------:R-:W-:-:S13]  /*07f0*/  ISETP.NE.AND.EX P0, PT, RZ, UR5, PT, P0 ;  /* 0x00000005ff007c0c */ /* 0x000fda000bf05300 */
[----:B------:R-:W-:Y:S05]  /*0800*/  @!P0 BRA `(.L_x_8) ;  /* 0x00000000001c8947 */ /* 0x000fea0003800000 */
[----:B01----:R-:W0:Y:S02]  /*0810*/  LDC.64 R6, c[0x0][0x620] ;  /* 0x00018800ff067b82 */ /* 0x003e240000000a00 */
[----:B0-----:R-:W3:Y:S02]  /*0820*/  LDG.E.64 R6, desc[UR12][R6.64] ;  /* 0x0000000c06067981 */ /* 0x001ee4000c1e1b00 */
[----:B---3--:R-:W-:-:S04]  /*0830*/  ISETP.NE.U32.AND P0, PT, R6, RZ, PT ;  /* 0x000000ff0600720c */ /* 0x008fc80003f05070 */
[----:B------:R-:W-:-:S13]  /*0840*/  ISETP.NE.AND.EX P0, PT, R7, RZ, PT, P0 ;  /* 0x000000ff0700720c */ /* 0x000fda0003f05300 */
[----:B------:R-:W-:Y:S05]  /*0850*/  @!P0 BRA `(.L_x_8) ;  /* 0x0000000000088947 */ /* 0x000fea0003800000 */
[----:B------:R0:W5:Y:S01]  /*0860*/  LD.E R9, desc[UR12][R6.64] ;  /* 0x0000000c06097980 */ /* 0x000162000c101900 */
[----:B------:R-:W-:Y:S05]  /*0870*/  BRA `(.L_x_9) ;  /* 0x0000000000207947 */ /* 0x000fea0003800000 */
.L_x_8:
[----:B------:R-:W-:Y:S02]  /*0880*/  ULDC.64 UR4, c[0x0][0x610] ;  /* 0x0001840000047ab9 */ /* 0x000fe40000000a00 */
[----:B------:R-:W-:-:S04]  /*0890*/  ISETP.NE.U32.AND P0, PT, RZ, UR4, PT ;  /* 0x00000004ff007c0c */ /* 0x000fc8000bf05070 */
[----:B------:R-:W-:-:S13]  /*08a0*/  ISETP.NE.AND.EX P0, PT, RZ, UR5, PT, P0 ;  /* 0x00000005ff007c0c */ /* 0x000fda000bf05300 */
[----:B------:R-:W-:Y:S05]  /*08b0*/  @!P0 BRA `(.L_x_10) ;  /* 0x00000000000c8947 */ /* 0x000fea0003800000 */
[----:B01----:R-:W0:Y:S02]  /*08c0*/  LDC.64 R6, c[0x0][0x610] ;  /* 0x00018400ff067b82 */ /* 0x003e240000000a00 */
[----:B0-----:R1:W5:Y:S01]  /*08d0*/  LDG.E R9, desc[UR12][R6.64] ;  /* 0x0000000c06097981 */ /* 0x001362000c1e1900 */
[----:B------:R-:W-:Y:S05]  /*08e0*/  BRA `(.L_x_9) ;  /* 0x0000000000047947 */ /* 0x000fea0003800000 */
.L_x_10:
[----:B------:R-:W3:Y:S02]  /*08f0*/  LDC R9, c[0x0][0x604] ;  /* 0x00018100ff097b82 */ /* 0x000ee40000000800 */
.L_x_9:
[----:B------:R-:W4:Y:S01]  /*0900*/  LDC R4, c[0x0][0x3e8] ;  /* 0x0000fa00ff047b82 */ /* 0x000f220000000800 */
[----:B------:R-:W-:Y:S01]  /*0910*/  ULDC UR4, c[0x0][0x3dc] ;  /* 0x0000f70000047ab9 */ /* 0x000fe20000000800 */
[----:B------:R-:W-:Y:S01]  /*0920*/  ULDC.64 UR6, c[0x0][0x3e0] ;  /* 0x0000f80000067ab9 */ /* 0x000fe20000000a00 */
[----:B------:R-:W-:Y:S02]  /*0930*/  UIADD3 UR4, UR4, 0x3f, URZ ;  /* 0x0000003f04047890 */ /* 0x000fe4000fffe03f */
[----:B------:R-:W-:Y:S02]  /*0940*/  UIMAD UR6, UR7, UR6, URZ ;  /* 0x00000006070672a4 */ /* 0x000fe4000f8e023f */
[----:B------:R-:W-:-:S04]  /*0950*/  USHF.R.S32.HI UR5, URZ, 0x1f, UR4 ;  /* 0x0000001f3f057899 */ /* 0x000fc80008011404 */
[----:B------:R-:W-:-:S04]  /*0960*/  ULEA.HI UR5, UR5, UR4, URZ, 0x6 ;  /* 0x0000000405057291 */ /* 0x000fc8000f8f303f */
[----:B------:R-:W-:-:S06]  /*0970*/  USHF.R.S32.HI UR8, URZ, 0x6, UR5 ;  /* 0x000000063f087899 */ /* 0x000fcc0008011405 */
[----:B------:R-:W-:Y:S02]  /*0980*/  IMAD.U32 R36, RZ, RZ, UR8 ;  /* 0x00000008ff247e24 */ /* 0x000fe4000f8e00ff */
[----:B----4-:R-:W-:-:S04]  /*0990*/  IMAD R4, R4, UR6, RZ ;  /* 0x0000000604047c24 */ /* 0x010fc8000f8e02ff */
[----:B------:R-:W-:Y:S01]  /*09a0*/  IMAD R4, R4, UR8, RZ ;  /* 0x0000000804047c24 */ /* 0x000fe2000f8e02ff */
[----:B------:R-:W-:Y:S06]  /*09b0*/  @!P1 BRA `(.L_x_11) ;  /* 0x00000000000c9947 */ /* 0x000fec0003800000 */
[----:B------:R-:W-:Y:S01]  /*09c0*/  UCGABAR_WAIT ;  /* 0x0000000000007dc7 */ /* 0x000fe20008000000 */
[----:B------:R-:W-:Y:S01]  /*09d0*/  CCTL.IVALL ;  /* 0x00000000ff00798f */ /* 0x000fe20002000000 */
[----:B------:R-:W-:Y:S05]  /*09e0*/  BRA `(.L_x_12) ;  /* 0x0000000000047947 */ /* 0x000fea0003800000 */
.L_x_11:
[----:B------:R-:W-:Y:S06]  /*09f0*/  BAR.SYNC.DEFER_BLOCKING 0x0 ;  /* 0x0000000000007b1d */ /* 0x000fec0000010000 */
.L_x_12:
[----:B------:R-:W-:-:S13]  /*0a00*/  ISETP.NE.AND P0, PT, R11, RZ, PT ;  /* 0x000000ff0b00720c */ /* 0x000fda0003f05270 */
[----:B------:R-:W-:Y:S05]  /*0a10*/  @!P0 BRA `(.L_x_13) ;  /* 0x0000008c00648947 */ /* 0x000fea0003800000 */
[----:B------:R-:W-:-:S13]  /*0a20*/  ISETP.NE.AND P0, PT, R11, 0x1, PT ;  /* 0x000000010b00780c */ /* 0x000fda0003f05270 */
[----:B------:R-:W-:Y:S05]  /*0a30*/  @P0 EXIT ;  /* 0x000000000000094d */ /* 0x000fea0003800000 */
[----:B------:R-:W-:Y:S01]  /*0a40*/  ISETP.GE.AND P0, PT, R4, 0x1, PT ;  /* 0x000000010400780c */ /* 0x000fe20003f06270 */
[----:B------:R-:W-:Y:S01]  /*0a50*/  UMOV UR4, URZ ;  /* 0x0000003f00047c82 */ /* 0x000fe20008000000 */
[----:B------:R-:W-:Y:S02]  /*0a60*/  CS2R R86, SRZ ;  /* 0x0000000000567805 */ /* 0x000fe4000001ff00 */
[----:B------:R-:W-:Y:S02]  /*0a70*/  CS2R R88, SRZ ;  /* 0x0000000000587805 */ /* 0x000fe4000001ff00 */
[----:B------:R-:W-:Y:S02]  /*0a80*/  CS2R R90, SRZ ;  /* 0x00000000005a7805 */ /* 0x000fe4000001ff00 */
[----:B------:R-:W-:Y:S02]  /*0a90*/  CS2R R92, SRZ ;  /* 0x00000000005c7805 */ /* 0x000fe4000001ff00 */
[----:B------:R-:W-:-:S02]  /*0aa0*/  CS2R R94, SRZ ;  /* 0x00000000005e7805 */ /* 0x000fc4000001ff00 */
[----:B------:R-:W-:Y:S02]  /*0ab0*/  CS2R R96, SRZ ;  /* 0x0000000000607805 */ /* 0x000fe4000001ff00 */
        /* <DEDUP_REMOVED lines=57> */
[----:B------:R-:W-:Y:S01]  /*0e50*/  CS2R R84, SRZ ;  /* 0x0000000000547805 */ /* 0x000fe2000001ff00 */
[----:B------:R-:W-:Y:S06]  /*0e60*/  @!P0 BRA `(.L_x_14) ;  /* 0x0000000400588947 */ /* 0x000fec0003800000 */
[----:B01----:R-:W-:-:S04]  /*0e70*/  LOP3.LUT R6, R3, 0x1, RZ, 0xfc, !PT ;  /* 0x0000000103067812 */ /* 0x003fc800078efcff */
[----:B------:R-:W-:-:S13]  /*0e80*/  ISETP.NE.AND P1, PT, R6, 0x3, PT ;  /* 0x000000030600780c */ /* 0x000fda0003f25270 */
[----:B------:R-:W-:Y:S05]  /*0e90*/  @!P1 BRA `(.L_x_15) ;  /* 0x0000000000049947 */ /* 0x000fea0003800000 */
[----:B------:R-:W-:Y:S01]  /*0ea0*/  BPT.TRAP 0x1 ;  /* 0x000000040000795c */ /* 0x000fe20000300000 */
.L_x_15:
[----:B------:R-:W0:Y:S01]  /*0eb0*/  S2UR UR5, SR_CgaCtaId ;  /* 0x00000000000579c3 */ /* 0x000e220000008800 */
[----:B------:R-:W-:Y:S01]  /*0ec0*/  SHF.L.U32 R6, RZ, 0x1f, RZ ;  /* 0x0000001fff067819 */ /* 0x000fe200000006ff */
[----:B------:R-:W-:Y:S02]  /*0ed0*/  UMOV UR4, 0x400 ;  /* 0x0000040000047882 */ /* 0x000fe40000000000 */
[----:B0-----:R-:W-:-:S12]  /*0ee0*/  ULEA UR4, UR5, UR4, 0x18 ;  /* 0x0000000405047291 */ /* 0x001fd8000f8ec03f */
.L_x_16:
[----:B0-----:R-:W-:-:S04]  /*0ef0*/  IMAD.U32 R7, RZ, RZ, UR4 ;  /* 0x00000004ff077e24 */ /* 0x001fc8000f8e00ff */
[----:B------:R0:W1:Y:S03]  /*0f00*/  SYNCS.PHASECHK.TRANS64.TRYWAIT P1, [R7+URZ+0x30000], R6 ;  /* 0x03000006070075a7 */ /* 0x000066000802017f */
[----:B-1----:R-:W-:Y:S05]  /*0f10*/  @!P1 NANOSLEEP.SYNCS 0x989680 ;  /* 0x009896800000995d */ /* 0x002fea0003900000 */
[----:B------:R-:W1:Y:S02]  /*0f20*/  @!P1 SYNCS.PHASECHK.TRANS64 P1, [R7+URZ+0x30000], R6 ;  /* 0x03000006070095a7 */ /* 0x000e64000802007f */
[----:B-1----:R-:W-:Y:S05]  /*0f30*/  @!P1 BRA `(.L_x_16) ;  /* 0xfffffffc00ec9947 */ /* 0x002fea000383ffff */
[----:B------:R-:W-:Y:S01]  /*0f40*/  UIADD3 UR5, UR4, 0x18000, URZ ;  /* 0x0001800004057890 */ /* 0x000fe2000fffe03f */
[----:B------:R-:W-:Y:S01]  /*0f50*/  WARPGROUP.ARRIVE ;  /* 0x00000000000079c5 */ /* 0x000fe20000000000 */
[----:B------:R-:W-:Y:S02]  /*0f60*/  USHF.R.U32.HI UR4, URZ, 0x4, UR4 ;  /* 0x000000043f047899 */ /* 0x000fe40008011604 */
[----:B------:R-:W-:Y:S02]  /*0f70*/  USHF.R.U32.HI UR5, URZ, 0x4, UR5 ;  /* 0x000000043f057899 */ /* 0x000fe40008011605 */
[----:B------:R-:W-:Y:S02]  /*0f80*/  ULOP3.LUT UR4, UR4, 0x3fff, URZ, 0xc0, !UPT ;  /* 0x00003fff04047892 */ /* 0x000fe4000f8ec03f */
[----:B------:R-:W-:Y:S02]  /*0f90*/  ULOP3.LUT UR5, UR5, 0x3fff, URZ, 0xc0, !UPT ;  /* 0x00003fff05057892 */ /* 0x000fe4000f8ec03f */
[----:B------:R-:W-:-:S02]  /*0fa0*/  ULOP3.LUT UR4, UR4, 0x10000, URZ, 0xfc, !UPT ;  /* 0x0001000004047892 */ /* 0x000fc4000f8efc3f */
[----:B------:R-:W-:Y:S01]  /*0fb0*/  ULOP3.LUT UR6, UR5, 0x10000, URZ, 0xfc, !UPT ;  /* 0x0001000005067892 */ /* 0x000fe2000f8efc3f */
[----:B------:R-:W-:Y:S02]  /*0fc0*/  UMOV UR7, 0x40000080 ;  /* 0x4000008000077882 */ /* 0x000fe40000000000 */
[----:B------:R-:W-:Y:S01]  /*0fd0*/  UMOV UR5, 0x40000080 ;  /* 0x4000008000057882 */ /* 0x000fe20000000000 */
[----:B------:R-:W-:Y:S01]  /*0fe0*/  UIADD3 UR8, UR4, 0x400, URZ ;  /* 0x0000040004087890 */ /* 0x000fe2000fffe03f */
[----:B------:R-:W-:Y:S02]  /*0ff0*/  UMOV UR11, UR7 ;  /* 0x00000007000b7c82 */ /* 0x000fe40008000000 */
[----:B------:R-:W-:Y:S01]  /*1000*/  UMOV UR10, UR6 ;  /* 0x00000006000a7c82 */ /* 0x000fe20008000000 */
[----:B------:R-:W-:Y:S01]  /*1010*/  UMOV UR9, 0x40000080 ;  /* 0x4000008000097882 */ /* 0x000fe20000000000 */
[----:B------:R-:W-:-:S12]  /*1020*/  HGMMA.64x128x8.F32.TF32 R88, gdesc[UR4], RZ, !UPT ;  /* 0x05e00000045879f0 */ /* 0x000fd8000c7028ff */
[----:B------:R-:W-:Y:S01]  /*1030*/  HGMMA.64x128x8.F32.TF32 R24, gdesc[UR8], RZ, !UPT ;  /* 0x05e00000081879f0 */ /* 0x000fe2000c7028ff */
[----:B------:R-:W-:Y:S02]  /*1040*/  UIADD3 UR8, UR4, 0x2, URZ ;  /* 0x0000000204087890 */ /* 0x000fe4000fffe03f */
[----:B------:R-:W-:Y:S01]  /*1050*/  UIADD3 UR10, UR6, 0x2, URZ ;  /* 0x00000002060a7890 */ /* 0x000fe2000fffe03f */
[----:B------:R-:W-:Y:S01]  /*1060*/  UMOV UR9, 0x40000080 ;  /* 0x4000008000097882 */ /* 0x000fe20000000000 */
[----:B------:R-:W-:-:S07]  /*1070*/  UMOV UR11, 0x40000080 ;  /* 0x40000080000b7882 */ /* 0x000fce0000000000 */
[----:B------:R-:W-:Y:S01]  /*1080*/  HGMMA.64x128x8.F32.TF32 R88, gdesc[UR8], R88 ;  /* 0x05e00000085879f0 */ /* 0x000fe20008702858 */
[----:B------:R-:W-:Y:S01]  /*1090*/  UIADD3 UR8, UR4, 0x402, URZ ;  /* 0x0000040204087890 */ /* 0x000fe2000fffe03f */
[----:B------:R-:W-:-:S10]  /*10a0*/  UMOV UR9, 0x40000080 ;  /* 0x4000008000097882 */ /* 0x000fd40000000000 */
[----:B------:R-:W-:Y:S01]  /*10b0*/  HGMMA.64x128x8.F32.TF32 R24, gdesc[UR8], R24 ;  /* 0x05e00000081879f0 */ /* 0x000fe20008702818 */
        /* <DEDUP_REMOVED lines=46> */
[----:B------:R-:W-:Y:S02]  /*13a0*/  UMOV UR9, 0x40000080 ;  /* 0x4000008000097882 */ /* 0x000fe40000000000 */
[----:B------:R-:W-:-:S08]  /*13b0*/  UMOV UR4, 0x1 ;  /* 0x0000000100047882 */ /* 0x000fd00000000000 */
[----:B------:R-:W-:Y:S03]  /*13c0*/  HGMMA.64x128x8.F32.TF32 R24, gdesc[UR8], R24, gsb0 ;  /* 0x05e00000081879f0 */ /* 0x000fe60008002818 */
.L_x_14:
[----:B01----:R-:W-:-:S05]  /*13d0*/  VIMNMX R7, R4, 0x1, PT ;  /* 0x0000000104077848 */ /* 0x003fca0003fe0100 */
[----:B------:R-:W-:-:S05]  /*13e0*/  IMAD.IADD R7, R4, 0x1, -R7 ;  /* 0x0000000104077824 */ /* 0x000fca00078e0a07 */
[----:B------:R-:W-:-:S13]  /*13f0*/  ISETP.GE.AND P1, PT, R7, 0x1, PT ;  /* 0x000000010700780c */ /* 0x000fda0003f26270 */
[----:B------:R-:W-:Y:S05]  /*1400*/  @!P1 BRA `(.L_x_17) ;  /* 0x0000000400cc9947 */ /* 0x000fea0003800000 */
[----:B------:R-:W0:Y:S01]  /*1410*/  S2UR UR6, SR_CgaCtaId ;  /* 0x00000000000679c3 */ /* 0x000e220000008800 */
[----:B------:R-:W-:Y:S01]  /*1420*/  UMOV UR5, 0x400 ;  /* 0x0000040000057882 */ /* 0x000fe20000000000 */
[----:B------:R-:W-:Y:S01]  /*1430*/  LOP3.LUT R12, R3, 0x1, RZ, 0xfc, !PT ;  /* 0x00000001030c7812 */ /* 0x000fe200078efcff */
[----:B------:R-:W-:Y:S01]  /*1440*/  IMAD.MOV.U32 R10, RZ, RZ, RZ ;  /* 0x000000ffff0a7224 */ /* 0x000fe200078e00ff */
[----:B------:R-:W-:Y:S01]  /*1450*/  UISETP.NE.U32.AND UP0, UPT, UR4, URZ, UPT ;  /* 0x0000003f0400728c */ /* 0x000fe2000bf05070 */
[----:B------:R-:W-:Y:S02]  /*1460*/  IMAD.MOV.U32 R4, RZ, RZ, R7 ;  /* 0x000000ffff047224 */ /* 0x000fe400078e0007 */
[----:B------:R-:W-:Y:S01]  /*1470*/  IMAD.MOV.U32 R6, RZ, RZ, RZ ;  /* 0x000000ffff067224 */ /* 0x000fe200078e00ff */
[----:B0-----:R-:W-:-:S04]  /*1480*/  ULEA UR5, UR6, UR5, 0x18 ;  /* 0x0000000506057291 */ /* 0x001fc8000f8ec03f */
[----:B------:R-:W-:Y:S02]  /*1490*/  UIADD3 UR7, UR5, 0x18000, URZ ;  /* 0x0001800005077890 */ /* 0x000fe4000fffe03f */
[----:B------:R-:W-:Y:S02]  /*14a0*/  USHF.R.U32.HI UR6, URZ, 0x4, UR5 ;  /* 0x000000043f067899 */ /* 0x000fe40008011605 */
[----:B------:R-:W-:Y:S02]  /*14b0*/  USHF.R.U32.HI UR7, URZ, 0x4, UR7 ;  /* 0x000000043f077899 */ /* 0x000fe40008011607 */
[----:B------:R-:W-:Y:S02]  /*14c0*/  ULOP3.LUT UR6, UR6, 0x3fff, URZ, 0xc0, !UPT ;  /* 0x00003fff06067892 */ /* 0x000fe4000f8ec03f */
[----:B------:R-:W-:Y:S02]  /*14d0*/  ULOP3.LUT UR7, UR7, 0x3fff, URZ, 0xc0, !UPT ;  /* 0x00003fff07077892 */ /* 0x000fe4000f8ec03f */
[----:B------:R-:W-:-:S02]  /*14e0*/  ULOP3.LUT UR6, UR6, 0x10000, URZ, 0xfc, !UPT ;  /* 0x0001000006067892 */ /* 0x000fc4000f8efc3f */
[----:B------:R-:W-:-:S12]  /*14f0*/  ULOP3.LUT UR7, UR7, 0x10000, URZ, 0xfc, !UPT ;  /* 0x0001000007077892 */ /* 0x000fd8000f8efc3f */
.L_x_22:
[----:B------:R-:W-:-:S13]  /*1500*/  ISETP.NE.AND P2, PT, R12, 0x3, PT ;  /* 0x000000030c00780c */ /* 0x000fda0003f45270 */
[----:B------:R-:W-:Y:S05]  /*1510*/  @!P2 BRA `(.L_x_18) ;  /* 0x000000000004a947 */ /* 0x000fea0003800000 */
[----:B------:R-:W-:Y:S01]  /*1520*/  BPT.TRAP 0x1 ;  /* 0x000000040000795c */ /* 0x000fe20000300000 */
.L_x_18:
[----:B------:R-:W-:Y:S01]  /*1530*/  SHF.L.U32 R8, R10, 0x1f, RZ ;  /* 0x0000001f0a087819 */ /* 0x000fe200000006ff */
[----:B------:R-:W-:-:S12]  /*1540*/  ULEA UR8, UR4, UR5, 0x3 ;  /* 0x0000000504087291 */ /* 0x000fd8000f8e183f */
.L_x_19:
[----:B0-----:R-:W-:-:S04]  /*1550*/  IMAD.U32 R11, RZ, RZ, UR8 ;  /* 0x00000008ff0b7e24 */ /* 0x001fc8000f8e00ff */
[----:B------:R0:W1:Y:S03]  /*1560*/  SYNCS.PHASECHK.TRANS64.TRYWAIT P1, [R11+URZ+0x30000], R8 ;  /* 0x030000080b0075a7 */ /* 0x000066000802017f */
[----:B-1----:R-:W-:Y:S05]  /*1570*/  @!P1 NANOSLEEP.SYNCS 0x989680 ;  /* 0x009896800000995d */ /* 0x002fea0003900000 */
[----:B------:R-:W1:Y:S02]  /*1580*/  @!P1 SYNCS.PHASECHK.TRANS64 P1, [R11+URZ+0x30000], R8 ;  /* 0x030000080b0095a7 */ /* 0x000e64000802007f */
[----:B-1----:R-:W-:Y:S05]  /*1590*/  @!P1 BRA `(.L_x_19) ;  /* 0xfffffffc00ec9947 */ /* 0x002fea000383ffff */
[----:B------:R-:W-:Y:S01]  /*15a0*/  ULEA UR10, UR4, UR6, 0xb ;  /* 0x00000006040a7291 */ /* 0x000fe2000f8e583f */
[----:B------:R-:W-:Y:S01]  /*15b0*/  WARPGROUP.ARRIVE ;  /* 0x00000000000079c5 */ /* 0x000fe20000000000 */
[----:B------:R-:W-:Y:S01]  /*15c0*/  ULEA UR8, UR4, UR7, 0xb ;  /* 0x0000000704087291 */ /* 0x000fe2000f8e583f */
[----:B------:R-:W-:Y:S01]  /*15d0*/  UMOV UR17, 0x40000080 ;  /* 0x4000008000117882 */ /* 0x000fe20000000000 */
[----:B------:R-:W-:-:S03]  /*15e0*/  UMOV UR19, 0x40000080 ;  /* 0x4000008000137882 */ /* 0x000fc60000000000 */
[----:B------:R-:W-:Y:S02]  /*15f0*/  UMOV UR16, UR10 ;  /* 0x0000000a00107c82 */ /* 0x000fe40008000000 */
[----:B------:R-:W-:Y:S02]  /*1600*/  UMOV UR18, UR8 ;  /* 0x0000000800127c82 */ /* 0x000fe40008000000 */
[----:B------:R-:W-:Y:S01]  /*1610*/  HGMMA.64x128x8.F32.TF32 R88, gdesc[UR16], R88, UP0 ;  /* 0x05e00000105879f0 */ /* 0x000fe2000bf02858 */
[----:B------:R-:W-:Y:S01]  /*1620*/  UIADD3 UR16, UR10, 0x400, URZ ;  /* 0x000004000a107890 */ /* 0x000fe2000fffe03f */
[----:B------:R-:W-:-:S10]  /*1630*/  UMOV UR17, 0x40000080 ;  /* 0x4000008000117882 */ /* 0x000fd40000000000 */
[----:B------:R-:W-:Y:S01]  /*1640*/  HGMMA.64x128x8.F32.TF32 R24, gdesc[UR16], R24, UP0 ;  /* 0x05e00000101879f0 */ /* 0x000fe2000bf02818 */
        /* <DEDUP_REMOVED lines=55> */
[----:B------:R-:W-:Y:S03]  /*19c0*/  HGMMA.64x128x8.F32.TF32 R24, gdesc[UR16], R24, gsb0 ;  /* 0x05e00000101879f0 */ /* 0x000fe60008002818 */
[----:B------:R-:W-:Y:S02]  /*19d0*/  WARPGROUP.DEPBAR.LE gsb0, 0x1 ;  /* 0x00008000000079c5 */ /* 0x000fe40000010100 */
[----:B------:R-:W-:Y:S05]  /*19e0*/  @!P2 BRA `(.L_x_20) ;  /* 0x000000000004a947 */ /* 0x000fea0003800000 */
[----:B------:R-:W-:Y:S01]  /*19f0*/  BPT.TRAP 0x1 ;  /* 0x000000040000795c */ /* 0x000fe20000300000 */
.L_x_20:
[----:B------:R-:W-:-:S13]  /*1a00*/  ISETP.NE.AND P1, PT, R5, RZ, PT ;  /* 0x000000ff0500720c */ /* 0x000fda0003f25270 */
[----:B0-----:R-:W-:-:S05]  /*1a10*/  @P1 LEA R8, R6, UR5, 0x3 ;  /* 0x0000000506081c11 */ /* 0x001fca000f8e18ff */
[----:B------:R-:W-:-:S05]  /*1a20*/  @P1 VIADD R11, R8, 0x30018 ;  /* 0x00030018080b1836 */ /* 0x000fca0000000000 */
[----:B------:R-:W-:-:S04]  /*1a30*/  @P1 PRMT R11, R2, 0x654, R11 ;  /* 0x00000654020b1816 */ /* 0x000fc8000000000b */
[----:B------:R0:W-:Y:S01]  /*1a40*/  @P1 SYNCS.ARRIVE.TRANS64.RED.A1T0 RZ, [R11+URZ], RZ ;  /* 0x000000ff0bff19a7 */ /* 0x0001e2000810043f */
[----:B------:R-:W-:-:S13]  /*1a50*/  ISETP.GT.U32.AND P1, PT, R3, 0x1, PT ;  /* 0x000000010300780c */ /* 0x000fda0003f24070 */
[----:B0-----:R-:W-:Y:S05]  /*1a60*/  @P1 BRA `(.L_x_21) ;  /* 0x0000000000041947 */ /* 0x001fea0003800000 */
[----:B------:R-:W-:Y:S01]  /*1a70*/  BPT.TRAP 0x1 ;  /* 0x000000040000795c */ /* 0x000fe20000300000 */
.L_x_21:
[----:B------:R-:W-:Y:S01]  /*1a80*/  UIADD3 UR4, UR4, 0x1, URZ ;  /* 0x0000000104047890 */ /* 0x000fe2000fffe03f */
[----:B------:R-:W-:Y:S01]  /*1a90*/  ISETP.GT.AND P2, PT, R4, 0x1, PT ;  /* 0x000000010400780c */ /* 0x000fe20003f44270 */
[----:B------:R-:W-:Y:S02]  /*1aa0*/  VIADD R6, R6, 0x1 ;  /* 0x0000000106067836 */ /* 0x000fe40000000000 */
[----:B------:R-:W-:Y:S01]  /*1ab0*/  UISETP.NE.AND UP0, UPT, UR4, 0x3, UPT ;  /* 0x000000030400788c */ /* 0x000fe2000bf05270 */
[----:B------:R-:W-:Y:S02]  /*1ac0*/  VIADD R4, R4, 0xffffffff ;  /* 0xffffffff04047836 */ /* 0x000fe40000000000 */
[C---:B------:R-:W-:Y:S01]  /*1ad0*/  ISETP.NE.AND P1, PT, R6.reuse, 0x3, PT ;  /* 0x000000030600780c */ /* 0x040fe20003f25270 */
[----:B------:R-:W-:Y:S02]  /*1ae0*/  USEL UR8, URZ, 0x1, UP0 ;  /* 0x000000013f087887 */ /* 0x000fe40008000000 */
[----:B------:R-:W-:Y:S01]  /*1af0*/  USEL UR4, UR4, URZ, UP0 ;  /* 0x0000003f04047287 */ /* 0x000fe20008000000 */
[----:B------:R-:W-:Y:S01]  /*1b00*/  SEL R6, R6, RZ, P1 ;  /* 0x000000ff06067207 */ /* 0x000fe20000800000 */
[----:B------:R-:W-:-:S02]  /*1b10*/  UPLOP3.LUT UP0, UPT, UPT, UPT, UPT, 0x80, 0x0 ;  /* 0x000000000000789c */ /* 0x000fc40003f0f070 */
[----:B------:R-:W-:Y:S01]  /*1b20*/  LOP3.LUT R10, R10, UR8, RZ, 0x3c, !PT ;  /* 0x000000080a0a7c12 */ /* 0x000fe2000f8e3cff */
[----:B------:R-:W-:Y:S08]  /*1b30*/  @P2 BRA `(.L_x_22) ;  /* 0xfffffff800702947 */ /* 0x000ff0000383ffff */
.L_x_17:
[----:B------:R-:W-:Y:S02]  /*1b40*/  WARPGROUP.DEPBAR.LE gsb0, 0x0 ;  /* 0x00008000000079c5 */ /* 0x000fe40000010000 */
[----:B------:R-:W-:Y:S05]  /*1b50*/  @!P0 BRA `(.L_x_23) ;  /* 0x0000000000548947 */ /* 0x000fea0003800000 */
[----:B------:R-:W-:-:S04]  /*1b60*/  LOP3.LUT R4, R3, 0x1, RZ, 0xfc, !PT ;  /* 0x0000000103047812 */ /* 0x000fc800078efcff */
[----:B------:R-:W-:-:S13]  /*1b70*/  ISETP.NE.AND P0, PT, R4, 0x3, PT ;  /* 0x000000030400780c */ /* 0x000fda0003f05270 */
[----:B------:R-:W-:Y:S05]  /*1b80*/  @!P0 BRA `(.L_x_24) ;  /* 0x0000000000048947 */ /* 0x000fea0003800000 */
[----:B------:R-:W-:Y:S01]  /*1b90*/  BPT.TRAP 0x1 ;  /* 0x000000040000795c */ /* 0x000fe20000300000 */
.L_x_24:
[----:B------:R-:W-:Y:S01]  /*1ba0*/  ISETP.NE.AND P0, PT, R5, RZ, PT ;  /* 0x000000ff0500720c */ /* 0x000fe20003f05270 */
[----:B------:R-:W-:Y:S01]  /*1bb0*/  BSSY B0, `(.L_x_25) ;  /* 0x000000d000007945 */ /* 0x000fe20003800000 */
[----:B------:R-:W-:-:S11]  /*1bc0*/  ISETP.GT.U32.AND P1, PT, R3, 0x1, PT ;  /* 0x000000010300780c */ /* 0x000fd60003f24070 */
[----:B------:R-:W-:Y:S05]  /*1bd0*/  @!P0 BRA `(.L_x_26) ;  /* 0x0000000000288947 */ /* 0x000fea0003800000 */
[----:B------:R-:W0:Y:S01]  /*1be0*/  S2R R6, SR_CgaCtaId ;  /* 0x0000000000067919 */ /* 0x000e220000008800 */
[----:B------:R-:W-:Y:S01]  /*1bf0*/  IMAD.WIDE.U32 R4, R7, -0x55555555, RZ ;  /* 0xaaaaaaab07047825 */ /* 0x000fe200078e00ff */
[----:B------:R-:W-:-:S04]  /*1c00*/  MOV R3, 0x400 ;  /* 0x0000040000037802 */ /* 0x000fc80000000f00 */
[----:B------:R-:W-:-:S05]  /*1c10*/  SHF.R.U32.HI R4, RZ, 0x1, R5 ;  /* 0x00000001ff047819 */ /* 0x000fca0000011605 */
[----:B------:R-:W-:Y:S01]  /*1c20*/  IMAD R7, R4, -0x3, R7 ;  /* 0xfffffffd04077824 */ /* 0x000fe200078e0207 */
[----:B0-----:R-:W-:-:S05]  /*1c30*/  LEA R6, R6, R3, 0x18 ;  /* 0x0000000306067211 */ /* 0x001fca00078ec0ff */
[----:B------:R-:W-:-:S04]  /*1c40*/  IMAD R7, R7, 0x8, R6 ;  /* 0x0000000807077824 */ /* 0x000fc800078e0206 */
[----:B------:R-:W-:-:S05]  /*1c50*/  VIADD R7, R7, 0x30018 ;  /* 0x0003001807077836 */ /* 0x000fca0000000000 */
[----:B------:R-:W-:-:S04]  /*1c60*/  PRMT R7, R2, 0x654, R7 ;  /* 0x0000065402077816 */ /* 0x000fc80000000007 */
[----:B------:R0:W-:Y:S03]  /*1c70*/  SYNCS.ARRIVE.TRANS64.RED.A1T0 RZ, [R7+URZ], RZ ;  /* 0x000000ff07ff79a7 */ /* 0x0001e6000810043f */
.L_x_26:
[----:B------:R-:W-:Y:S05]  /*1c80*/  BSYNC B0 ;  /* 0x0000000000007941 */ /* 0x000fea0003800000 */
.L_x_25:
[----:B------:R-:W-:Y:S05]  /*1c90*/  @P1 BRA `(.L_x_23) ;  /* 0x0000000000041947 */ /* 0x000fea0003800000 */
[----:B------:R-:W-:Y:S01]  /*1ca0*/  BPT.TRAP 0x1 ;  /* 0x000000040000795c */ /* 0x000fe20000300000 */
.L_x_23:
[----:B------:R-:W1:Y:S01]  /*1cb0*/  S2R R2, SR_TID.X ;  /* 0x0000000000027919 */ /* 0x000e620000002100 */
[----:B------:R-:W-:Y:S01]  /*1cc0*/  ULDC.64 UR4, c[0x0][0x280] ;  /* 0x0000a00000047ab9 */ /* 0x000fe20000000a00 */
[----:B------:R-:W4:Y:S01]  /*1cd0*/  S2R R8, SR_CTAID.Y ;  /* 0x0000000000087919 */ /* 0x000f220000002600 */
[----:B------:R-:W0:Y:S01]  /*1ce0*/  S2R R13, SR_CTAID.X ;  /* 0x00000000000d7919 */ /* 0x000e220000002500 */
[----:B-1----:R-:W-:-:S04]  /*1cf0*/  SHF.R.S32.HI R3, RZ, 0x1f, R2 ;  /* 0x0000001fff037819 */ /* 0x002fc80000011402 */
[----:B------:R-:W-:Y:S01]  /*1d00*/  LEA.HI R3, R3, R2, RZ, 0x7 ;  /* 0x0000000203037211 */ /* 0x000fe200078f38ff */
[----:B----4-:R-:W-:-:S03]  /*1d10*/  IMAD.SHL.U32 R8, R8, 0x80, RZ ;  /* 0x0000008008087824 */ /* 0x010fc600078e00ff */
[----:B------:R-:W-:Y:S01]  /*1d20*/  LOP3.LUT R3, R3, 0xffffff80, RZ, 0xc0, !PT ;  /* 0xffffff8003037812 */ /* 0x000fe200078ec0ff */
[----:B0-----:R-:W-:Y:S01]  /*1d30*/  IMAD.SHL.U32 R4, R13, 0x80, RZ ;  /* 0x000000800d047824 */ /* 0x001fe200078e00ff */
[----:B------:R-:W-:-:S03]  /*1d40*/  ISETP.GE.AND P0, PT, R8, UR5, PT ;  /* 0x0000000508007c0c */ /* 0x000fc6000bf06270 */
[----:B------:R-:W-:Y:S01]  /*1d50*/  IMAD.IADD R5, R2, 0x1, -R3 ;  /* 0x0000000102057824 */ /* 0x000fe200078e0a03 */
[----:B------:R-:W-:-:S04]  /*1d60*/  ISETP.GE.OR P0, PT, R4, UR4, P0 ;  /* 0x0000000404007c0c */ /* 0x000fc80008706670 */
[----:B------:R-:W-:-:S04]  /*1d70*/  SHF.R.S32.HI R6, RZ, 0x1f, R5 ;  /* 0x0000001fff067819 */ /* 0x000fc80000011405 */
[----:B------:R-:W-:-:S04]  /*1d80*/  LEA.HI R2, R6, R5, RZ, 0x2 ;  /* 0x0000000506027211 */ /* 0x000fc800078f10ff */
[--C-:B------:R-:W-:Y:S02]  /*1d90*/  SHF.R.S32.HI R10, RZ, 0x2, R2.reuse ;  /* 0x00000002ff0a7819 */ /* 0x100fe40000011402 */
[----:B------:R-:W-:-:S04]  /*1da0*/  SHF.R.S32.HI R3, RZ, 0x1f, R2 ;  /* 0x0000001fff037819 */ /* 0x000fc80000011402 */
[----:B------:R-:W-:-:S04]  /*1db0*/  LEA.HI R3, R3, R10, RZ, 0x3 ;  /* 0x0000000a03037211 */ /* 0x000fc800078f18ff */
[----:B------:R-:W-:Y:S01]  /*1dc0*/  LOP3.LUT R3, R3, 0xfffffff8, RZ, 0xc0, !PT ;  /* 0xfffffff803037812 */ /* 0x000fe200078ec0ff */
[----:B------:R-:W-:Y:S06]  /*1dd0*/  @P0 EXIT ;  /* 0x000000000000094d */ /* 0x000fec0003800000 */
[----:B------:R-:W0:Y:S01]  /*1de0*/  LDC.64 R16, c[0x0][0x658] ;  /* 0x00019600ff107b82 */ /* 0x000e220000000a00 */
[----:B------:R-:W-:Y:S01]  /*1df0*/  LOP3.LUT R2, R2, 0x7ffffffc, RZ, 0xc0, !PT ;  /* 0x7ffffffc02027812 */ /* 0x000fe200078ec0ff */
[----:B------:R-:W-:Y:S01]  /*1e00*/  IMAD.IADD R10, R10, 0x1, -R3 ;  /* 0x000000010a0a7824 */ /* 0x000fe200078e0a03 */
[----:B------:R-:W-:Y:S02]  /*1e10*/  LEA.HI R3, R6, R5, RZ, 0x5 ;  /* 0x0000000506037211 */ /* 0x000fe400078f28ff */
[----:B---3-5:R-:W-:Y:S01]  /*1e20*/  FSETP.NEU.AND P1, PT, R9, RZ, PT ;  /* 0x000000ff0900720b */ /* 0x028fe20003f2d000 */
[----:B------:R-:W-:Y:S01]  /*1e30*/  IMAD.IADD R2, R5, 0x1, -R2 ;  /* 0x0000000105027824 */ /* 0x000fe200078e0a02 */
[----:B------:R-:W-:Y:S02]  /*1e40*/  SHF.R.S32.HI R11, RZ, 0x1f, R10 ;  /* 0x0000001fff0b7819 */ /* 0x000fe4000001140a */
[----:B------:R-:W-:Y:S01]  /*1e50*/  SHF.R.S32.HI R5, RZ, 0x5, R3 ;  /* 0x00000005ff057819 */ /* 0x000fe20000011403 */
[----:B------:R-:W-:-:S02]  /*1e60*/  IMAD.SHL.U32 R7, R2, 0x2, RZ ;  /* 0x0000000202077824 */ /* 0x000fc400078e00ff */
[----:B------:R-:W-:-:S03]  /*1e70*/  IMAD.WIDE R2, R13, 0x80, R10 ;  /* 0x000000800d027825 */ /* 0x000fc600078e020a */
[----:B------:R-:W-:Y:S01]  /*1e80*/  SHF.R.S32.HI R13, RZ, 0x1f, R7 ;  /* 0x0000001fff0d7819 */ /* 0x000fe20000011407 */
[C---:B------:R-:W-:Y:S01]  /*1e90*/  IMAD R11, R5.reuse, -0x10, -R4 ;  /* 0xfffffff0050b7824 */ /* 0x040fe200078e0a04 */
[----:B------:R-:W-:Y:S01]  /*1ea0*/  IADD3 R4, P0, R8, R7, RZ ;  /* 0x0000000708047210 */ /* 0x000fe20007f1e0ff */
[----:B------:R-:W-:-:S03]  /*1eb0*/  IMAD.WIDE R2, R5, 0x10, R2 ;  /* 0x0000001005027825 */ /* 0x000fc600078e0202 */
[----:B------:R-:W-:Y:S02]  /*1ec0*/  LEA.HI.X.SX32 R5, R8, R13, 0x1, P0 ;  /* 0x0000000d08057211 */ /* 0x000fe400000f0eff */
[----:B------:R-:W-:Y:S01]  /*1ed0*/  IADD3 R10, R11, UR4, -R10 ;  /* 0x000000040b0a7c10 */ /* 0x000fe2000fffe80a */
[-C--:B0-----:R-:W-:Y:S01]  /*1ee0*/  IMAD R6, R3, R16.reuse, RZ ;  /* 0x0000001003067224 */ /* 0x081fe200078e02ff */
[----:B------:R-:W-:Y:S01]  /*1ef0*/  IADD3 R8, -R7, UR5, -R8 ;  /* 0x0000000507087c10 */ /* 0x000fe2000fffe908 */
[----:B------:R-:W-:Y:S01]  /*1f00*/  IMAD.WIDE.U32 R14, R2, R16, R4 ;  /* 0x00000010020e7225 */ /* 0x000fe200078e0004 */
[----:B------:R-:W-:Y:S02]  /*1f10*/  ISETP.GT.AND P3, PT, R10, RZ, PT ;  /* 0x000000ff0a00720c */ /* 0x000fe40003f64270 */
[--C-:B------:R-:W-:Y:S01]  /*1f20*/  SHF.L.U64.HI R18, R16, 0x3, R17.reuse ;  /* 0x0000000310127819 */ /* 0x100fe20000010211 */
[----:B------:R-:W-:Y:S01]  /*1f30*/  IMAD R7, R2, R17, R6 ;  /* 0x0000001102077224 */ /* 0x000fe200078e0206 */
[C---:B------:R-:W-:Y:S01]  /*1f40*/  SHF.L.U64.HI R11, R16.reuse, 0x6, R17 ;  /* 0x00000006100b7819 */ /* 0x040fe20000010211 */
[----:B------:R-:W-:Y:S01]  /*1f50*/  IMAD.SHL.U32 R19, R16, 0x8, RZ ;  /* 0x0000000810137824 */ /* 0x000fe200078e00ff */
[----:B------:R-:W-:Y:S01]  /*1f60*/  ISETP.GT.AND P0, PT, R8, RZ, P3 ;  /* 0x000000ff0800720c */ /* 0x000fe20001f04270 */
[----:B------:R-:W-:-:S02]  /*1f70*/  IMAD.SHL.U32 R16, R16, 0x40, RZ ;  /* 0x0000004010107824 */ /* 0x000fc400078e00ff */
[----:B------:R-:W-:Y:S01]  /*1f80*/  IMAD.IADD R17, R15, 0x1, R7 ;  /* 0x000000010f117824 */ /* 0x000fe200078e0207 */
[----:B------:R-:W-:Y:S09]  /*1f90*/  @!P1 BRA `(.L_x_27) ;  /* 0x0000005000d09947 */ /* 0x000ff20003800000 */
[----:B------:R-:W-:Y:S01]  /*1fa0*/  ULDC.64 UR6, c[0x0][0x630] ;  /* 0x00018c0000067ab9 */ /* 0x000fe20000000a00 */
[----:B------:R-:W-:Y:S01]  /*1fb0*/  ULDC.64 UR8, c[0x0][0x628] ;  /* 0x00018a0000087ab9 */ /* 0x000fe20000000a00 */
[----:B------:R-:W-:Y:S01]  /*1fc0*/  IMAD R13, R3, UR6, RZ ;  /* 0x00000006030d7c24 */ /* 0x000fe2000f8e02ff */
[----:B------:R-:W-:Y:S01]  /*1fd0*/  ULDC.64 UR4, c[0x0][0x650] ;  /* 0x0001940000047ab9 */ /* 0x000fe20000000a00 */
[----:B------:R-:W-:-:S04]  /*1fe0*/  IMAD.WIDE.U32 R6, R2, UR6, R4 ;  /* 0x0000000602067c25 */ /* 0x000fc8000f8e0004 */
[----:B------:R-:W-:Y:S01]  /*1ff0*/  IMAD R153, R2, UR7, R13 ;  /* 0x0000000702997c24 */ /* 0x000fe2000f8e020d */
[----:B------:R-:W-:-:S03]  /*2000*/  LEA R12, P1, R6, UR8, 0x2 ;  /* 0x00000008060c7c11 */ /* 0x000fc6000f8210ff */
[----:B------:R-:W-:-:S05]  /*2010*/  IMAD.IADD R7, R7, 0x1, R153 ;  /* 0x0000000107077824 */ /* 0x000fca00078e0299 */
[----:B------:R-:W-:-:S05]  /*2020*/  LEA.HI.X R13, R6, UR9, R7, 0x2, P1 ;  /* 0x00000009060d7c11 */ /* 0x000fca00088f1407 */
[----:B------:R-:W3:Y:S01]  /*2030*/  @P0 LDG.E.LTC128B R15, desc[UR12][R12.64] ;  /* 0x0000000c0c0f0981 */ /* 0x000ee2000c1e1920 */
[----:B------:R-:W-:Y:S01]  /*2040*/  ISETP.GT.AND P1, PT, R8, 0x1, P3 ;  /* 0x000000010800780c */ /* 0x000fe20001f24270 */
[----:B------:R-:W-:Y:S01]  /*2050*/  BSSY B0, `(.L_x_28) ;  /* 0x000000b000007945 */ /* 0x000fe20003800000 */
[----:B---3--:R-:W-:-:S05]  /*2060*/  LOP3.LUT R6, R15, 0xffffe000, RZ, 0xc0, !PT ;  /* 0xffffe0000f067812 */ /* 0x008fca00078ec0ff */
[----:B------:R-:W-:Y:S01]  /*2070*/  FMUL R7, R6, R9 ;  /* 0x0000000906077220 */ /* 0x000fe20000400000 */
[----:B------:R-:W-:-:S03]  /*2080*/  LEA R6, P2, R14, UR4, 0x2 ;  /* 0x000000040e067c11 */ /* 0x000fc6000f8410ff */
[----:B--2---:R-:W-:Y:S01]  /*2090*/  FFMA R21, R88, R0, R7 ;  /* 0x0000000058157223 */ /* 0x004fe20000000007 */
[----:B------:R-:W-:Y:S01]  /*20a0*/  LEA.HI.X R7, R14, UR5, R17, 0x2, P2 ;  /* 0x000000050e077c11 */ /* 0x000fe200090f1411 */
[----:B------:R-:W-:-:S03]  /*20b0*/  IMAD.MOV.U32 R17, RZ, RZ, R15 ;  /* 0x000000ffff117224 */ /* 0x000fc600078e000f */
[----:B------:R-:W-:-:S05]  /*20c0*/  F2FP.TF32.F32.PACK_B R21, R21 ;  /* 0x00000015ff15723e */ /* 0x000fca00024050ff */
[----:B------:R0:W-:Y:S01]  /*20d0*/  @P0 STG.E desc[UR12][R6.64], R21 ;  /* 0x0000001506000986 */ /* 0x0001e2000c10190c */
[----:B------:R-:W-:Y:S05]  /*20e0*/  @!P1 BRA `(.L_x_29) ;  /* 0x0000000000049947 */ /* 0x000fea0003800000 */
[----:B------:R1:W5:Y:S02]  /*20f0*/  LDG.E.LTC128B R17, desc[UR12][R12.64+0x4] ;  /* 0x0000040c0c117981 */ /* 0x000364000c1e1920 */
.L_x_29:
[----:B------:R-:W-:Y:S05]  /*2100*/  BSYNC B0 ;  /* 0x0000000000007941 */ /* 0x000fea0003800000 */
.L_x_28:
[----:B------:R-:W-:Y:S01]  /*2110*/  USHF.L.U32 UR4, UR6, 0x3, URZ ;  /* 0x0000000306047899 */ /* 0x000fe2000800063f */
[----:B-----5:R-:W-:Y:S01]  /*2120*/  LOP3.LUT R22, R17, 0xffffe000, RZ, 0xc0, !PT ;  /* 0xffffe00011167812 */ /* 0x020fe200078ec0ff */
[----:B------:R-:W-:Y:S01]  /*2130*/  USHF.L.U64.HI UR5, UR6, 0x3, UR7 ;  /* 0x0000000306057899 */ /* 0x000fe20008010207 */
[----:B------:R-:W-:Y:S01]  /*2140*/  ISETP.GT.AND P0, PT, R10, 0x8, PT ;  /* 0x000000080a00780c */ /* 0x000fe20003f04270 */
[----:B------:R-:W-:Y:S02]  /*2150*/  IMAD.MOV.U32 R88, RZ, RZ, R17 ;  /* 0x000000ffff587224 */ /* 0x000fe400078e0011 */
[----:B------:R-:W-:Y:S02]  /*2160*/  IMAD.U32 R14, RZ, RZ, UR4 ;  /* 0x00000004ff0e7e24 */ /* 0x000fe4000f8e00ff */
[----:B------:R-:W-:Y:S01]  /*2170*/  FMUL R22, R22, R9 ;  /* 0x0000000916167220 */ /* 0x000fe20000400000 */
[----:B------:R-:W-:Y:S01]  /*2180*/  IMAD.U32 R15, RZ, RZ, UR5 ;  /* 0x00000005ff0f7e24 */ /* 0x000fe2000f8e00ff */
[----:B------:R-:W-:-:S02]  /*2190*/  ISETP.GT.AND P2, PT, R8, RZ, P0 ;  /* 0x000000ff0800720c */ /* 0x000fc40000744270 */
[----:B------:R-:W-:Y:S01]  /*21a0*/  FFMA R89, R89, R0, R22 ;  /* 0x0000000059597223 */ /* 0x000fe20000000016 */
[----:B0-----:R-:W-:-:S04]  /*21b0*/  IMAD.WIDE.U32 R20, R2, UR6, R14 ;  /* 0x0000000602147c25 */ /* 0x001fc8000f8e000e */
[----:B------:R-:W-:Y:S02]  /*21c0*/  F2FP.TF32.F32.PACK_B R89, R89 ;  /* 0x00000059ff59723e */ /* 0x000fe400024050ff */
[----:B------:R-:W-:-:S03]  /*21d0*/  IADD3 R23, P4, R4, R20, RZ ;  /* 0x0000001404177210 */ /* 0x000fc60007f9e0ff */
[----:B------:R0:W-:Y:S01]  /*21e0*/  @P1 STG.E desc[UR12][R6.64+0x4], R89 ;  /* 0x0000045906001986 */ /* 0x0001e2000c10190c */
[----:B------:R-:W-:Y:S02]  /*21f0*/  IADD3.X R22, R5, R153, R21, P4, !PT ;  /* 0x0000009905167210 */ /* 0x000fe400027fe415 */
[----:B------:R-:W-:-:S04]  /*2200*/  LEA R20, P4, R23, UR8, 0x2 ;  /* 0x0000000817147c11 */ /* 0x000fc8000f8810ff */
[----:B------:R-:W-:-:S05]  /*2210*/  LEA.HI.X R21, R23, UR9, R22, 0x2, P4 ;  /* 0x0000000917157c11 */ /* 0x000fca000a0f1416 */
[----:B------:R-:W2:Y:S01]  /*2220*/  @P2 LDG.E.LTC128B R88, desc[UR12][R20.64] ;  /* 0x0000000c14582981 */ /* 0x000ea2000c1e1920 */
[C---:B------:R-:W-:Y:S01]  /*2230*/  IMAD.SHL.U32 R17, R19.reuse, 0x4, RZ ;  /* 0x0000000413117824 */ /* 0x040fe200078e00ff */
[----:B------:R-:W-:Y:S01]  /*2240*/  SHF.L.U64.HI R19, R19, 0x2, R18 ;  /* 0x0000000213137819 */ /* 0x000fe20000010212 */
[----:B------:R-:W-:Y:S01]  /*2250*/  BSSY B0, `(.L_x_30) ;  /* 0x000000b000007945 */ /* 0x000fe20003800000 */
[----:B------:R-:W-:Y:S02]  /*2260*/  ISETP.GT.AND P1, PT, R8, 0x1, P0 ;  /* 0x000000010800780c */ /* 0x000fe40000724270 */
[----:B--2---:R-:W-:-:S05]  /*2270*/  LOP3.LUT R22, R88, 0xffffe000, RZ, 0xc0, !PT ;  /* 0xffffe00058167812 */ /* 0x004fca00078ec0ff */
[----:B------:R-:W-:Y:S01]  /*2280*/  FMUL R23, R22, R9 ;  /* 0x0000000916177220 */ /* 0x000fe20000400000 */
[----:B------:R-:W-:-:S03]  /*2290*/  IADD3 R22, P4, R17, R6, RZ ;  /* 0x0000000611167210 */ /* 0x000fc60007f9e0ff */
[----:B------:R-:W-:Y:S02]  /*22a0*/  FFMA R153, R90, R0, R23 ;  /* 0x000000005a997223 */ /* 0x000fe40000000017 */
[----:B------:R-:W-:-:S03]  /*22b0*/  IMAD.X R23, R19, 0x1, R7, P4 ;  /* 0x0000000113177824 */ /* 0x000fc600020e0607 */
[----:B------:R-:W-:-:S05]  /*22c0*/  F2FP.TF32.F32.PACK_B R153, R153 ;  /* 0x00000099ff99723e */ /* 0x000fca00024050ff */
[----:B------:R0:W-:Y:S01]  /*22d0*/  @P2 STG.E desc[UR12][R22.64], R153 ;  /* 0x0000009916002986 */ /* 0x0001e2000c10190c */
[----:B------:R-:W-:Y:S05]  /*22e0*/  @!P1 BRA `(.L_x_31) ;  /* 0x0000000000049947 */ /* 0x000fea0003800000 */
[----:B------:R2:W5:Y:S02]  /*22f0*/  LDG.E.LTC128B R88, desc[UR12][R20.64+0x4] ;  /* 0x0000040c14587981 */ /* 0x000564000c1e1920 */
.L_x_31:
[----:B------:R-:W-:Y:S05]  /*2300*/  BSYNC B0 ;  /* 0x0000000000007941 */ /* 0x000fea0003800000 */
.L_x_30:
[----:B-----5:R-:W-:Y:S01]  /*2310*/  LOP3.LUT R18, R88, 0xffffe000, RZ, 0xc0, !PT ;  /* 0xffffe00058127812 */ /* 0x020fe200078ec0ff */
[----:B------:R-:W-:Y:S01]  /*2320*/  BSSY B0, `(.L_x_32) ;  /* 0x0000008000007945 */ /* 0x000fe20003800000 */
[----:B------:R-:W-:-:S03]  /*2330*/  ISETP.GT.AND P2, PT, R8, 0x8, P3 ;  /* 0x000000080800780c */ /* 0x000fc60001f44270 */
[----:B------:R-:W-:-:S04]  /*2340*/  FMUL R18, R18, R9 ;  /* 0x0000000912127220 */ /* 0x000fc80000400000 */
[----:B------:R-:W-:-:S05]  /*2350*/  FFMA R91, R91, R0, R18 ;  /* 0x000000005b5b7223 */ /* 0x000fca0000000012 */
[----:B------:R-:W-:-:S05]  /*2360*/  F2FP.TF32.F32.PACK_B R91, R91 ;  /* 0x0000005bff5b723e */ /* 0x000fca00024050ff */
[----:B------:R3:W-:Y:S01]  /*2370*/  @P1 STG.E desc[UR12][R22.64+0x4], R91 ;  /* 0x0000045b16001986 */ /* 0x0007e2000c10190c */
[----:B------:R-:W-:Y:S05]  /*2380*/  @!P2 BRA `(.L_x_33) ;  /* 0x000000000004a947 */ /* 0x000fea0003800000 */
[----:B------:R4:W5:Y:S02]  /*2390*/  LDG.E.LTC128B R88, desc[UR12][R12.64+0x20] ;  /* 0x0000200c0c587981 */ /* 0x000964000c1e1920 */
.L_x_33:
[----:B------:R-:W-:Y:S05]  /*23a0*/  BSYNC B0 ;  /* 0x0000000000007941 */ /* 0x000fea0003800000 */
.L_x_32:
[----:B-----5:R-:W-:Y:S01]  /*23b0*/  LOP3.LUT R18, R88, 0xffffe000, RZ, 0xc0, !PT ;  /* 0xffffe00058127812 */ /* 0x020fe200078ec0ff */
[----:B------:R-:W-:Y:S01]  /*23c0*/  BSSY B0, `(.L_x_34) ;  /* 0x0000008000007945 */ /* 0x000fe20003800000 */
[----:B------:R-:W-:-:S03]  /*23d0*/  ISETP.GT.AND P1, PT, R8, 0x9, P3 ;  /* 0x000000090800780c */ /* 0x000fc60001f24270 */
[----:B0-----:R-:W-:-:S04]  /*23e0*/  FMUL R89, R18, R9 ;  /* 0x0000000912597220 */ /* 0x001fc80000400000 */
[----:B------:R-:W-:-:S05]  /*23f0*/  FFMA R89, R92, R0, R89 ;  /* 0x000000005c597223 */ /* 0x000fca0000000059 */
[----:B------:R-:W-:-:S05]  /*2400*/  F2FP.TF32.F32.PACK_B R89, R89 ;  /* 0x00000059ff59723e */ /* 0x000fca00024050ff */
[----:B------:R0:W-:Y:S01]  /*2410*/  @P2 STG.E desc[UR12][R6.64+0x20], R89 ;  /* 0x0000205906002986 */ /* 0x0001e2000c10190c */
[----:B------:R-:W-:Y:S05]  /*2420*/  @!P1 BRA `(.L_x_35) ;  /* 0x0000000000049947 */ /* 0x000fea0003800000 */
[----:B------:R0:W5:Y:S02]  /*2430*/  LDG.E.LTC128B R88, desc[UR12][R12.64+0x24] ;  /* 0x0000240c0c587981 */ /* 0x000164000c1e1920 */
.L_x_35:
[----:B------:R-:W-:Y:S05]  /*2440*/  BSYNC B0 ;  /* 0x0000000000007941 */ /* 0x000fea0003800000 */
.L_x_34:
        /* <DEDUP_REMOVED lines=9> */
.L_x_37:
[----:B------:R-:W-:Y:S05]  /*24e0*/  BSYNC B0 ;  /* 0x0000000000007941 */ /* 0x000fea0003800000 */
.L_x_36:
        /* <DEDUP_REMOVED lines=9> */
.L_x_39:
[----:B------:R-:W-:Y:S05]  /*2580*/  BSYNC B0 ;  /* 0x0000000000007941 */ /* 0x000fea0003800000 */
.L_x_38:
        /* <DEDUP_REMOVED lines=9> */
.L_x_41:
[----:B------:R-:W-:Y:S05]  /*2620*/  BSYNC B0 ;  /* 0x0000000000007941 */ /* 0x000fea0003800000 */
.L_x_40:
        /* <DEDUP_REMOVED lines=9> */
.L_x_43:
[----:B------:R-:W-:Y:S05]  /*26c0*/  BSYNC B0 ;  /* 0x0000000000007941 */ /* 0x000fea0003800000 */
.L_x_42:
        /* <DEDUP_REMOVED lines=9> */
.L_x_45:
[----:B------:R-:W-:Y:S05]  /*2760*/  BSYNC B0 ;  /* 0x0000000000007941 */ /* 0x000fea0003800000 */
.L_x_44:
        /* <DEDUP_REMOVED lines=9> */
.L_x_47:
[----:B------:R-:W-:Y:S05]  /*2800*/  BSYNC B0 ;  /* 0x0000000000007941 */ /* 0x000fea0003800000 */
.L_x_46:
        /* <DEDUP_REMOVED lines=9> */
.L_x_49:
[----:B------:R-:W-:Y:S05]  /*28a0*/  BSYNC B0 ;  /* 0x0000000000007941 */ /* 0x000fea0003800000 */
.L_x_48:
        /* <DEDUP_REMOVED lines=9> */
.L_x_51:
[----:B------:R-:W-:Y:S05]  /*2940*/  BSYNC B0 ;  /* 0x0000000000007941 */ /* 0x000fea0003800000 */
.L_x_50:
        /* <DEDUP_REMOVED lines=9> */
.L_x_53:
[----:B------:R-:W-:Y:S05]  /*29e0*/  BSYNC B0 ;  /* 0x0000000000007941 */ /* 0x000fea0003800000 */
.L_x_52:
        /* <DEDUP_REMOVED lines=9> */
.L_x_55:
[----:B------:R-:W-:Y:S05]  /*2a80*/  BSYNC B0 ;  /* 0x0000000000007941 */ /* 0x000fea0003800000 */
.L_x_54:
        /* <DEDUP_REMOVED lines=9> */
.L_x_57:
[----:B------:R-:W-:Y:S05]  /*2b20*/  BSYNC B0 ;  /* 0x0000000000007941 */ /* 0x000fea0003800000 */
.L_x_56:
        /* <DEDUP_REMOVED lines=9> */
.L_x_59:
[----:B------:R-:W-:Y:S05]  /*2bc0*/  BSYNC B0 ;  /* 0x0000000000007941 */ /* 0x000fea0003800000 */
.L_x_58:
        /* <DEDUP_REMOVED lines=9> */
.L_x_61:
[----:B------:R-:W-:Y:S05]  /*2c60*/  BSYNC B0 ;  /* 0x0000000000007941 */ /* 0x000fea0003800000 */
.L_x_60:
        /* <DEDUP_REMOVED lines=9> */
.L_x_63:
[----:B------:R-:W-:Y:S05]  /*2d00*/  BSYNC B0 ;  /* 0x0000000000007941 */ /* 0x000fea0003800000 */
.L_x_62:
        /* <DEDUP_REMOVED lines=9> */
.L_x_65:
[----:B------:R-:W-:Y:S05]  /*2da0*/  BSYNC B0 ;  /* 0x0000000000007941 */ /* 0x000fea0003800000 */
.L_x_64:
        /* <DEDUP_REMOVED lines=9> */
.L_x_67:
[----:B------:R-:W-:Y:S05]  /*2e40*/  BSYNC B0 ;  /* 0x0000000000007941 */ /* 0x000fea0003800000 */
.L_x_66:
        /* <DEDUP_REMOVED lines=9> */
.L_x_69:
[----:B------:R-:W-:Y:S05]  /*2ee0*/  BSYNC B0 ;  /* 0x0000000000007941 */ /* 0x000fea0003800000 */
.L_x_68:
        /* <DEDUP_REMOVED lines=9> */
.L_x_71:
[----:B------:R-:W-:Y:S05]  /*2f80*/  BSYNC B0 ;  /* 0x0000000000007941 */ /* 0x000fea0003800000 */
.L_x_70:
        /* <DEDUP_REMOVED lines=9> */
.L_x_73:
[----:B------:R-:W-:Y:S05]  /*3020*/  BSYNC B0 ;  /* 0x0000000000007941 */ /* 0x000fea0003800000 */
.L_x_72:
        /* <DEDUP_REMOVED lines=9> */
.L_x_75:
[----:B------:R-:W-:Y:S05]  /*30c0*/  BSYNC B0 ;  /* 0x0000000000007941 */ /* 0x000fea0003800000 */
.L_x_74:
        /* <DEDUP_REMOVED lines=9> */
.L_x_77:
[----:B------:R-:W-:Y:S05]  /*3160*/  BSYNC B0 ;  /* 0x0000000000007941 */ /* 0x000fea0003800000 */
.L_x_76:
        /* <DEDUP_REMOVED lines=9> */
.L_x_79:
[----:B------:R-:W-:Y:S05]  /*3200*/  BSYNC B0 ;  /* 0x0000000000007941 */ /* 0x000fea0003800000 */
.L_x_78:
        /* <DEDUP_REMOVED lines=9> */
.L_x_81:
[----:B------:R-:W-:Y:S05]  /*32a0*/  BSYNC B0 ;  /* 0x0000000000007941 */ /* 0x000fea0003800000 */
.L_x_80:
        /* <DEDUP_REMOVED lines=9> */
.L_x_83:
[----:B------:R-:W-:Y:S05]  /*3340*/  BSYNC B0 ;  /* 0x0000000000007941 */ /* 0x000fea0003800000 */
.L_x_82:
        /* <DEDUP_REMOVED lines=9> */
.L_x_85:
[----:B------:R-:W-:Y:S05]  /*33e0*/  BSYNC B0 ;  /* 0x0000000000007941 */ /* 0x000fea0003800000 */
.L_x_84:
        /* <DEDUP_REMOVED lines=9> */
.L_x_87:
[----:B------:R-:W-:Y:S05]  /*3480*/  BSYNC B0 ;  /* 0x0000000000007941 */ /* 0x000fea0003800000 */
.L_x_86:
        /* <DEDUP_REMOVED lines=9> */
.L_x_89:
[----:B------:R-:W-:Y:S05]  /*3520*/  BSYNC B0 ;  /* 0x0000000000007941 */ /* 0x000fea0003800000 */
.L_x_88:
        /* <DEDUP_REMOVED lines=9> */
.L_x_91:
[----:B------:R-:W-:Y:S05]  /*35c0*/  BSYNC B0 ;  /* 0x0000000000007941 */ /* 0x000fea0003800000 */
.L_x_90:
        /* <DEDUP_REMOVED lines=9> */
.L_x_93:
[----:B------:R-:W-:Y:S05]  /*3660*/  BSYNC B0 ;  /* 0x0000000000007941 */ /* 0x000fea0003800000 */
.L_x_92:
        /* <DEDUP_REMOVED lines=9> */
.L_x_95:
[----:B------:R-:W-:Y:S05]  /*3700*/  BSYNC B0 ;  /* 0x0000000000007941 */ /* 0x000fea0003800000 */
.L_x_94:
        /* <DEDUP_REMOVED lines=9> */
.L_x_97:
[----:B------:R-:W-:Y:S05]  /*37a0*/  BSYNC B0 ;  /* 0x0000000000007941 */ /* 0x000fea0003800000 */
.L_x_96:
        /* <DEDUP_REMOVED lines=9> */
.L_x_99:
[----:B------:R-:W-:Y:S05]  /*3840*/  BSYNC B0 ;  /* 0x0000000000007941 */ /* 0x000fea0003800000 */
.L_x_98:
        /* <DEDUP_REMOVED lines=9> */
.L_x_101:
[----:B------:R-:W-:Y:S05]  /*38e0*/  BSYNC B0 ;  /* 0x0000000000007941 */ /* 0x000fea0003800000 */
.L_x_100:
        /* <DEDUP_REMOVED lines=9> */
.L_x_103:
[----:B------:R-:W-:Y:S05]  /*3980*/  BSYNC B0 ;  /* 0x0000000000007941 */ /* 0x000fea0003800000 */
.L_x_102:
        /* <DEDUP_REMOVED lines=9> */
.L_x_105:
[----:B------:R-:W-:Y:S05]  /*3a20*/  BSYNC B0 ;  /* 0x0000000000007941 */ /* 0x000fea0003800000 */
.L_x_104:
        /* <DEDUP_REMOVED lines=9> */
.L_x_107:
[----:B------:R-:W-:Y:S05]  /*3ac0*/  BSYNC B0 ;  /* 0x0000000000007941 */ /* 0x000fea0003800000 */
.L_x_106:
        /* <DEDUP_REMOVED lines=9> */
.L_x_109:
[----:B------:R-:W-:Y:S05]  /*3b60*/  BSYNC B0 ;  /* 0x0000000000007941 */ /* 0x000fea0003800000 */
.L_x_108:
        /* <DEDUP_REMOVED lines=9> */
.L_x_111:
[----:B------:R-:W-:Y:S05]  /*3c00*/  BSYNC B0 ;  /* 0x0000000000007941 */ /* 0x000fea0003800000 */
.L_x_110:
        /* <DEDUP_REMOVED lines=9> */
.L_x_113:
[----:B------:R-:W-:Y:S05]  /*3ca0*/  BSYNC B0 ;  /* 0x0000000000007941 */ /* 0x000fea0003800000 */
.L_x_112:
        /* <DEDUP_REMOVED lines=9> */
.L_x_115:
[----:B------:R-:W-:Y:S05]  /*3d40*/  BSYNC B0 ;  /* 0x0000000000007941 */ /* 0x000fea0003800000 */
.L_x_114:
        /* <DEDUP_REMOVED lines=9> */
.L_x_117:
[----:B------:R-:W-:Y:S05]  /*3de0*/  BSYNC B0 ;  /* 0x0000000000007941 */ /* 0x000fea0003800000 */
.L_x_116:
        /* <DEDUP_REMOVED lines=9> */
.L_x_119:
[----:B------:R-:W-:Y:S05]  /*3e80*/  BSYNC B0 ;  /* 0x0000000000007941 */ /* 0x000fea0003800000 */
.L_x_118:
        /* <DEDUP_REMOVED lines=9> */
.L_x_121:
[----:B------:R-:W-:Y:S05]  /*3f20*/  BSYNC B0 ;  /* 0x0000000000007941 */ /* 0x000fea0003800000 */
.L_x_120:
        /* <DEDUP_REMOVED lines=9> */
.L_x_123:
[----:B------:R-:W-:Y:S05]  /*3fc0*/  BSYNC B0 ;  /* 0x0000000000007941 */ /* 0x000fea0003800000 */
.L_x_122:
        /* <DEDUP_REMOVED lines=9> */
.L_x_125:
[----:B------:R-:W-:Y:S05]  /*4060*/  BSYNC B0 ;  /* 0x0000000000007941 */ /* 0x000fea0003800000 */
.L_x_124:
        /* <DEDUP_REMOVED lines=9> */
.L_x_127:
[----:B------:R-:W-:Y:S05]  /*4100*/  BSYNC B0 ;  /* 0x0000000000007941 */ /* 0x000fea0003800000 */
.L_x_126:
        /* <DEDUP_REMOVED lines=9> */
.L_x_129:
[----:B------:R-:W-:Y:S05]  /*41a0*/  BSYNC B0 ;  /* 0x0000000000007941 */ /* 0x000fea0003800000 */
.L_x_128:
        /* <DEDUP_REMOVED lines=9> */
.L_x_131:
[----:B------:R-:W-:Y:S05]  /*4240*/  BSYNC B0 ;  /* 0x0000000000007941 */ /* 0x000fea0003800000 */
.L_x_130:
        /* <DEDUP_REMOVED lines=9> */
.L_x_133:
[----:B------:R-:W-:Y:S05]  /*42e0*/  BSYNC B0 ;  /* 0x0000000000007941 */ /* 0x000fea0003800000 */
.L_x_132:
        /* <DEDUP_REMOVED lines=9> */
.L_x_135:
[----:B------:R-:W-:Y:S05]  /*4380*/  BSYNC B0 ;  /* 0x0000000000007941 */ /* 0x000fea0003800000 */
.L_x_134:
        /* <DEDUP_REMOVED lines=9> */
.L_x_137:
[----:B------:R-:W-:Y:S05]  /*4420*/  BSYNC B0 ;  /* 0x0000000000007941 */ /* 0x000fea0003800000 */
.L_x_136:
        /* <DEDUP_REMOVED lines=9> */
.L_x_139:
[----:B------:R-:W-:Y:S05]  /*44c0*/  BSYNC B0 ;  /* 0x0000000000007941 */ /* 0x000fea0003800000 */
.L_x_138:
        /* <DEDUP_REMOVED lines=9> */
.L_x_141:
[----:B------:R-:W-:Y:S05]  /*4560*/  BSYNC B0 ;  /* 0x0000000000007941 */ /* 0x000fea0003800000 */
.L_x_140:
        /* <DEDUP_REMOVED lines=9> */
.L_x_143:
[----:B------:R-:W-:Y:S05]  /*4600*/  BSYNC B0 ;  /* 0x0000000000007941 */ /* 0x000fea0003800000 */
.L_x_142:
        /* <DEDUP_REMOVED lines=9> */
.L_x_145:
[----:B------:R-:W-:Y:S05]  /*46a0*/  BSYNC B0 ;  /* 0x0000000000007941 */ /* 0x000fea0003800000 */
.L_x_144:
        /* <DEDUP_REMOVED lines=9> */
.L_x_147:
[----:B------:R-:W-:Y:S05]  /*4740*/  BSYNC B0 ;  /* 0x0000000000007941 */ /* 0x000fea0003800000 */
.L_x_146:
[----:B01--45:R-:W-:Y:S01]  /*4750*/  LOP3.LUT R12, R88, 0xffffe000, RZ, 0xc0, !PT ;  /* 0xffffe000580c7812 */ /* 0x033fe200078ec0ff */
        /* <DEDUP_REMOVED lines=8> */
.L_x_149:
[----:B------:R-:W-:Y:S05]  /*47e0*/  BSYNC B0 ;  /* 0x0000000000007941 */ /* 0x000fea0003800000 */
.L_x_148:
[----:B-----5:R-:W-:Y:S01]  /*47f0*/  LOP3.LUT R12, R88, 0xffffe000, RZ, 0xc0, !PT ;  /* 0xffffe000580c7812 */ /* 0x020fe200078ec0ff */
[----:B------:R-:W-:Y:S01]  /*4800*/  BSSY B0, `(.L_x_150) ;  /* 0x000000c000007945 */ /* 0x000fe20003800000 */
[----:B------:R-:W-:Y:S02]  /*4810*/  ISETP.GT.AND P1, PT, R8, 0x79, P0 ;  /* 0x000000790800780c */ /* 0x000fe40000724270 */
[----:B---3--:R-:W-:Y:S01]  /*4820*/  IADD3 R91, P0, R2, 0x40, RZ ;  /* 0x00000040025b7810 */ /* 0x008fe20007f1e0ff */
[----:B------:R-:W-:Y:S01]  /*4830*/  FMUL R13, R12, R9 ;  /* 0x000000090c0d7220 */ /* 0x000fe20000400000 */
[----:B------:R-:W-:-:S03]  /*4840*/  @P2 IMAD.MOV.U32 R2, RZ, RZ, R22 ;  /* 0x000000ffff022224 */ /* 0x000fc600078e0016 */
[----:B------:R-:W-:Y:S01]  /*4850*/  FFMA R13, R150, R0, R13 ;  /* 0x00000000960d7223 */ /* 0x000fe2000000000d */
[----:B------:R-:W-:Y:S02]  /*4860*/  IMAD.X R12, RZ, RZ, R3, P0 ;  /* 0x000000ffff0c7224 */ /* 0x000fe400000e0603 */
[----:B------:R-:W-:Y:S02]  /*4870*/  @P2 IMAD.MOV.U32 R3, RZ, RZ, R23 ;  /* 0x000000ffff032224 */ /* 0x000fe400078e0017 */
[----:B------:R-:W-:-:S05]  /*4880*/  F2FP.TF32.F32.PACK_B R13, R13 ;  /* 0x0000000dff0d723e */ /* 0x000fca00024050ff */
[----:B------:R3:W-:Y:S01]  /*4890*/  @P2 STG.E desc[UR12][R2.64+0x1e0], R13 ;  /* 0x0001e00d02002986 */ /* 0x0007e2000c10190c */
[----:B------:R-:W-:Y:S05]  /*48a0*/  @!P1 BRA `(.L_x_151) ;  /* 0x0000000000049947 */ /* 0x000fea0003800000 */
[----:B------:R4:W5:Y:S02]  /*48b0*/  LDG.E.LTC128B R88, desc[UR12][R20.64+0x1e4] ;  /* 0x0001e40c14587981 */ /* 0x000964000c1e1920 */
.L_x_151:
[----:B------:R-:W-:Y:S05]  /*48c0*/  BSYNC B0 ;  /* 0x0000000000007941 */ /* 0x000fea0003800000 */
.L_x_150:
[----:B---3-5:R-:W-:Y:S01]  /*48d0*/  LOP3.LUT R2, R88, 0xffffe000, RZ, 0xc0, !PT ;  /* 0xffffe00058027812 */ /* 0x028fe200078ec0ff */
[----:B------:R-:W-:Y:S01]  /*48e0*/  IMAD R18, R12, UR6, RZ ;  /* 0x000000060c127c24 */ /* 0x000fe2000f8e02ff */
[----:B------:R-:W-:Y:S01]  /*48f0*/  ISETP.GT.AND P0, PT, R10, 0x40, PT ;  /* 0x000000400a00780c */ /* 0x000fe20003f04270 */
[----:B------:R-:W-:-:S04]  /*4900*/  IMAD.WIDE.U32 R12, R91, UR6, R4 ;  /* 0x000000065b0c7c25 */ /* 0x000fc8000f8e0004 */
[----:B------:R-:W-:Y:S01]  /*4910*/  FMUL R2, R2, R9 ;  /* 0x0000000902027220 */ /* 0x000fe20000400000 */
[----:B------:R-:W-:Y:S01]  /*4920*/  ISETP.GT.AND P3, PT, R8, RZ, P0 ;  /* 0x000000ff0800720c */ /* 0x000fe20000764270 */
[----:B------:R-:W-:Y:S02]  /*4930*/  IMAD R93, R91, UR7, R18 ;  /* 0x000000075b5d7c24 */ /* 0x000fe4000f8e0212 */
[----:B------:R-:W-:Y:S01]  /*4940*/  FFMA R151, R151, R0, R2 ;  /* 0x0000000097977223 */ /* 0x000fe20000000002 */
[----:B------:R-:W-:Y:S01]  /*4950*/  LEA R2, P2, R12, UR8, 0x2 ;  /* 0x000000080c027c11 */ /* 0x000fe2000f8410ff */
[----:B------:R-:W-:-:S03]  /*4960*/  IMAD.IADD R3, R13, 0x1, R93 ;  /* 0x000000010d037824 */ /* 0x000fc600078e025d */
[----:B------:R-:W-:Y:S02]  /*4970*/  F2FP.TF32.F32.PACK_B R151, R151 ;  /* 0x00000097ff97723e */ /* 0x000fe400024050ff */
[----:B------:R-:W-:-:S03]  /*4980*/  LEA.HI.X R3, R12, UR9, R3, 0x2, P2 ;  /* 0x000000090c037c11 */ /* 0x000fc600090f1403 */
[----:B------:R3:W-:Y:S04]  /*4990*/  @P1 STG.E desc[UR12][R22.64+0x1e4], R151 ;  /* 0x0001e49716001986 */ /* 0x0007e8000c10190c */
[----:B------:R-:W3:Y:S01]  /*49a0*/  @P3 LDG.E.LTC128B R88, desc[UR12][R2.64] ;  /* 0x0000000c02583981 */ /* 0x000ee2000c1e1920 */
[C---:B-12-4-:R-:W-:Y:S01]  /*49b0*/  IMAD.SHL.U32 R21, R16.reuse, 0x4, RZ ;  /* 0x0000000410157824 */ /* 0x056fe200078e00ff */
[----:B------:R-:W-:Y:S01]  /*49c0*/  SHF.L.U64.HI R89, R16, 0x2, R11 ;  /* 0x0000000210597819 */ /* 0x000fe2000001020b */
[----:B------:R-:W-:Y:S01]  /*49d0*/  BSSY B0, `(.L_x_152) ;  /* 0x000000c000007945 */ /* 0x000fe20003800000 */
[----:B------:R-:W-:Y:S01]  /*49e0*/  ISETP.GT.AND P2, PT, R8, 0x1, P0 ;  /* 0x000000010800780c */ /* 0x000fe20000744270 */
[----:B------:R-:W-:Y:S01]  /*49f0*/  IMAD.WIDE.U32 R14, R91, UR6, R14 ;  /* 0x000000065b0e7c25 */ /* 0x000fe2000f8e000e */
[----:B---3--:R-:W-:-:S05]  /*4a00*/  LOP3.LUT R12, R88, 0xffffe000, RZ, 0xc0, !PT ;  /* 0xffffe000580c7812 */ /* 0x008fca00078ec0ff */
        /* <DEDUP_REMOVED lines=8> */
.L_x_153:
[----:B------:R-:W-:Y:S05]  /*4a90*/  BSYNC B0 ;  /* 0x0000000000007941 */ /* 0x000fea0003800000 */
.L_x_152:
[----:B-----5:R-:W-:Y:S01]  /*4aa0*/  LOP3.LUT R16, R88, 0xffffe000, RZ, 0xc0, !PT ;  /* 0xffffe00058107812 */ /* 0x020fe200078ec0ff */
[----:B------:R-:W-:Y:S01]  /*4ab0*/  BSSY B0, `(.L_x_154) ;  /* 0x000000f000007945 */ /* 0x000fe20003800000 */
[----:B-1----:R-:W-:Y:S02]  /*4ac0*/  IADD3 R11, P3, R4, R14, RZ ;  /* 0x0000000e040b7210 */ /* 0x002fe40007f7e0ff */
[----:B------:R-:W-:Y:S01]  /*4ad0*/  ISETP.GT.AND P1, PT, R10, 0x48, PT ;  /* 0x000000480a00780c */ /* 0x000fe20003f24270 */
[----:B------:R-:W-:Y:S01]  /*4ae0*/  FMUL R16, R16, R9 ;  /* 0x0000000910107220 */ /* 0x000fe20000400000 */
[----:B------:R-:W-:Y:S01]  /*4af0*/  IADD3.X R14, R5, R93, R15, P3, !PT ;  /* 0x0000005d050e7210 */ /* 0x000fe20001ffe40f */
[----:B------:R-:W-:Y:S01]  /*4b00*/  @P2 IMAD.MOV.U32 R10, RZ, RZ, R12 ;  /* 0x000000ffff0a2224 */ /* 0x000fe200078e000c */
[----:B------:R-:W-:Y:S01]  /*4b10*/  LEA R4, P4, R11, UR8, 0x2 ;  /* 0x000000080b047c11 */ /* 0x000fe2000f8810ff */
[----:B------:R-:W-:Y:S01]  /*4b20*/  FFMA R25, R25, R0, R16 ;  /* 0x0000000019197223 */ /* 0x000fe20000000010 */
[----:B------:R-:W-:-:S02]  /*4b30*/  ISETP.GT.AND P3, PT, R8, RZ, P1 ;  /* 0x000000ff0800720c */ /* 0x000fc40000f64270 */
[----:B------:R-:W-:Y:S01]  /*4b40*/  LEA.HI.X R5, R11, UR9, R14, 0x2, P4 ;  /* 0x000000090b057c11 */ /* 0x000fe2000a0f140e */
[----:B------:R-:W-:Y:S01]  /*4b50*/  @P2 IMAD.MOV.U32 R11, RZ, RZ, R13 ;  /* 0x000000ffff0b2224 */ /* 0x000fe200078e000d */
[----:B------:R-:W-:-:S05]  /*4b60*/  F2FP.TF32.F32.PACK_B R25, R25 ;  /* 0x00000019ff19723e */ /* 0x000fca00024050ff */
[----:B------:R1:W-:Y:S04]  /*4b70*/  @P2 STG.E desc[UR12][R10.64+0x4], R25 ;  /* 0x000004190a002986 */ /* 0x0003e8000c10190c */
[----:B------:R-:W-:Y:S05]  /*4b80*/  @!P3 BRA `(.L_x_155) ;  /* 0x000000000004b947 */ /* 0x000fea0003800000 */
[----:B------:R3:W5:Y:S02]  /*4b90*/  LDG.E.LTC128B R88, desc[UR12][R4.64] ;  /* 0x0000000c04587981 */ /* 0x000764000c1e1920 */
.L_x_155:
[----:B------:R-:W-:Y:S05]  /*4ba0*/  BSYNC B0 ;  /* 0x0000000000007941 */ /* 0x000fea0003800000 */
.L_x_154:
[----:B-1---5:R-:W-:Y:S01]  /*4bb0*/  LOP3.LUT R10, R88, 0xffffe000, RZ, 0xc0, !PT ;  /* 0xffffe000580a7812 */ /* 0x022fe200078ec0ff */
[----:B------:R-:W-:Y:S01]  /*4bc0*/  BSSY B0, `(.L_x_156) ;  /* 0x000000a000007945 */ /* 0x000fe20003800000 */
[----:B------:R-:W-:Y:S02]  /*4bd0*/  IADD3 R14, P4, R12, R17, RZ ;  /* 0x000000110c0e7210 */ /* 0x000fe40007f9e0ff */
[----:B------:R-:W-:Y:S01]  /*4be0*/  ISETP.GT.AND P2, PT, R8, 0x1, P1 ;  /* 0x000000010800780c */ /* 0x000fe20000f44270 */
[----:B------:R-:W-:Y:S02]  /*4bf0*/  FMUL R11, R10, R9 ;  /* 0x000000090a0b7220 */ /* 0x000fe40000400000 */
[----:B------:R-:W-:Y:S02]  /*4c00*/  IMAD.X R15, R13, 0x1, R19, P4 ;  /* 0x000000010d0f7824 */ /* 0x000fe400020e0613 */
[----:B------:R-:W-:-:S05]  /*4c10*/  FFMA R11, R26, R0, R11 ;  /* 0x000000001a0b7223 */ /* 0x000fca000000000b */
[----:B------:R-:W-:-:S05]  /*4c20*/  F2FP.TF32.F32.PACK_B R11, R11 ;  /* 0x0000000bff0b723e */ /* 0x000fca00024050ff */
[----:B------:R1:W-:Y:S01]  /*4c30*/  @P3 STG.E desc[UR12][R14.64], R11 ;  /* 0x0000000b0e003986 */ /* 0x0003e2000c10190c */
[----:B------:R-:W-:Y:S05]  /*4c40*/  @!P2 BRA `(.L_x_157) ;  /* 0x000000000004a947 */ /* 0x000fea0003800000 */
[----:B------:R4:W5:Y:S02]  /*4c50*/  LDG.E.LTC128B R88, desc[UR12][R4.64+0x4] ;  /* 0x0000040c04587981 */ /* 0x000964000c1e1920 */
.L_x_157:
[----:B------:R-:W-:Y:S05]  /*4c60*/  BSYNC B0 ;  /* 0x0000000000007941 */ /* 0x000fea0003800000 */
.L_x_156:
[----:B-----5:R-:W-:Y:S01]  /*4c70*/  LOP3.LUT R10, R88, 0xffffe000, RZ, 0xc0, !PT ;  /* 0xffffe000580a7812 */ /* 0x020fe200078ec0ff */
[----:B-1----:R-:W-:Y:S01]  /*4c80*/  @P2 IMAD.MOV.U32 R11, RZ, RZ, R15 ;  /* 0x000000ffff0b2224 */ /* 0x002fe200078e000f */
[----:B------:R-:W-:Y:S01]  /*4c90*/  ISETP.GT.AND P3, PT, R8, 0x8, P0 ;  /* 0x000000080800780c */ /* 0x000fe20000764270 */
[----:B------:R-:W-:Y:S02]  /*4ca0*/  BSSY B0, `(.L_x_158) ;  /* 0x0000008000007945 */ /* 0x000fe40003800000 */
[----:B------:R-:W-:-:S04]  /*4cb0*/  FMUL R10, R10, R9 ;  /* 0x000000090a0a7220 */ /* 0x000fc80000400000 */
[----:B------:R-:W-:Y:S01]  /*4cc0*/  FFMA R27, R27, R0, R10 ;  /* 0x000000001b1b7223 */ /* 0x000fe2000000000a */
[----:B------:R-:W-:-:S04]  /*4cd0*/  @P2 IMAD.MOV.U32 R10, RZ, RZ, R14 ;  /* 0x000000ffff0a2224 */ /* 0x000fc800078e000e */
[----:B------:R-:W-:-:S05]  /*4ce0*/  F2FP.TF32.F32.PACK_B R27, R27 ;  /* 0x0000001bff1b723e */ /* 0x000fca00024050ff */
[----:B------:R1:W-:Y:S01]  /*4cf0*/  @P2 STG.E desc[UR12][R10.64+0x4], R27 ;  /* 0x0000041b0a002986 */ /* 0x0003e2000c10190c */
[----:B------:R-:W-:Y:S05]  /*4d00*/  @!P3 BRA `(.L_x_159) ;  /* 0x000000000004b947 */ /* 0x000fea0003800000 */
[----:B------:R0:W5:Y:S02]  /*4d10*/  LDG.E.LTC128B R88, desc[UR12][R2.64+0x20] ;  /* 0x0000200c02587981 */ /* 0x000164000c1e1920 */
.L_x_159:
[----:B------:R-:W-:Y:S05]  /*4d20*/  BSYNC B0 ;  /* 0x0000000000007941 */ /* 0x000fea0003800000 */
.L_x_158:
[----:B-1---5:R-:W-:Y:S01]  /*4d30*/  LOP3.LUT R10, R88, 0xffffe000, RZ, 0xc0, !PT ;  /* 0xffffe000580a7812 */ /* 0x022fe200078ec0ff */
[----:B------:R-:W-:Y:S01]  /*4d40*/  BSSY B0, `(.L_x_160) ;  /* 0x000000a000007945 */ /* 0x000fe20003800000 */
[----:B------:R-:W-:-:S03]  /*4d50*/  ISETP.GT.AND P2, PT, R8, 0x9, P0 ;  /* 0x000000090800780c */ /* 0x000fc60000744270 */
[----:B------:R-:W-:Y:S01]  /*4d60*/  FMUL R11, R10, R9 ;  /* 0x000000090a0b7220 */ /* 0x000fe20000400000 */
[----:B------:R-:W-:-:S03]  /*4d70*/  IMAD.MOV.U32 R10, RZ, RZ, R12 ;  /* 0x000000ffff0a7224 */ /* 0x000fc600078e000c */
[----:B------:R-:W-:Y:S01]  /*4d80*/  FFMA R23, R28, R0, R11 ;  /* 0x000000001c177223 */ /* 0x000fe2000000000b */
[----:B------:R-:W-:-:S04]  /*4d90*/  IMAD.MOV.U32 R11, RZ, RZ, R13 ;  /* 0x000000ffff0b7224 */ /* 0x000fc800078e000d */
[----:B------:R-:W-:-:S05]  /*4da0*/  F2FP.TF32.F32.PACK_B R23, R23 ;  /* 0x00000017ff17723e */ /* 0x000fca00024050ff */
[----:B------:R1:W-:Y:S01]  /*4db0*/  @P3 STG.E desc[UR12][R10.64+0x20], R23 ;  /* 0x000020170a003986 */ /* 0x0003e2000c10190c */
[----:B------:R-:W-:Y:S05]  /*4dc0*/  @!P2 BRA `(.L_x_161) ;  /* 0x000000000004a947 */ /* 0x000fea0003800000 */
[----:B------:R0:W5:Y:S02]  /*4dd0*/  LDG.E.LTC128B R88, desc[UR12][R2.64+0x24] ;  /* 0x0000240c02587981 */ /* 0x000164000c1e1920 */
.L_x_161:
[----:B------:R-:W-:Y:S05]  /*4de0*/  BSYNC B0 ;  /* 0x0000000000007941 */ /* 0x000fea0003800000 */
.L_x_160:
        /* <DEDUP_REMOVED lines=9> */
.L_x_163:
[----:B------:R-:W-:Y:S05]  /*4e80*/  BSYNC B0 ;  /* 0x0000000000007941 */ /* 0x000fea0003800000 */
.L_x_162:
        /* <DEDUP_REMOVED lines=9> */
.L_x_165:
[----:B------:R-:W-:Y:S05]  /*4f20*/  BSYNC B0 ;  /* 0x0000000000007941 */ /* 0x000fea0003800000 */
.L_x_164:
[----:B-----5:R-:W-:Y:S01]  /*4f30*/  LOP3.LUT R12, R88, 0xffffe000, RZ, 0xc0, !PT ;  /* 0xffffe000580c7812 */ /* 0x020fe200078ec0ff */
[----:B------:R-:W-:Y:S01]  /*4f40*/  BSSY B0, `(.L_x_166) ;  /* 0x000000a000007945 */ /* 0x000fe20003800000 */
[----:B0-----:R-:W-:Y:S02]  /*4f50*/  IADD3 R6, P4, P5, R17, R6, R21 ;  /* 0x0000000611067210 */ /* 0x001fe40007d9e015 */
[----:B------:R-:W-:Y:S01]  /*4f60*/  ISETP.GT.AND P3, PT, R8, 0x10, P0 ;  /* 0x000000100800780c */ /* 0x000fe20000764270 */
[----:B------:R-:W-:Y:S01]  /*4f70*/  FMUL R12, R12, R9 ;  /* 0x000000090c0c7220 */ /* 0x000fe20000400000 */
[----:B------:R-:W-:-:S03]  /*4f80*/  IADD3.X R7, R19, R7, R89, P4, P5 ;  /* 0x0000000713077210 */ /* 0x000fc600027ea459 */
[----:B------:R-:W-:-:S05]  /*4f90*/  FFMA R31, R31, R0, R12 ;  /* 0x000000001f1f7223 */ /* 0x000fca000000000c */
[----:B------:R-:W-:-:S05]  /*4fa0*/  F2FP.TF32.F32.PACK_B R31, R31 ;  /* 0x0000001fff1f723e */ /* 0x000fca00024050ff */
[----:B------:R0:W-:Y:S01]  /*4fb0*/  @P2 STG.E desc[UR12][R6.64+0x24], R31 ;  /* 0x0000241f06002986 */ /* 0x0001e2000c10190c */
[----:B------:R-:W-:Y:S05]  /*4fc0*/  @!P3 BRA `(.L_x_167) ;  /* 0x000000000004b947 */ /* 0x000fea0003800000 */
[----:B------:R0:W5:Y:S02]  /*4fd0*/  LDG.E.LTC128B R88, desc[UR12][R2.64+0x40] ;  /* 0x0000400c02587981 */ /* 0x000164000c1e1920 */
.L_x_167:
[----:B------:R-:W-:Y:S05]  /*4fe0*/  BSYNC B0 ;  /* 0x0000000000007941 */ /* 0x000fea0003800000 */
.L_x_166:
        /* <DEDUP_REMOVED lines=9> */
.L_x_169:
[----:B------:R-:W-:Y:S05]  /*5080*/  BSYNC B0 ;  /* 0x0000000000007941 */ /* 0x000fea0003800000 */
.L_x_168:
        /* <DEDUP_REMOVED lines=9> */
.L_x_171:
[----:B------:R-:W-:Y:S05]  /*5120*/  BSYNC B0 ;  /* 0x0000000000007941 */ /* 0x000fea0003800000 */
.L_x_170:
        /* <DEDUP_REMOVED lines=9> */
.L_x_173:
[----:B------:R-:W-:Y:S05]  /*51c0*/  BSYNC B0 ;  /* 0x0000000000007941 */ /* 0x000fea0003800000 */
.L_x_172:
        /* <DEDUP_REMOVED lines=9> */
.L_x_175:
[----:B------:R-:W-:Y:S05]  /*5260*/  BSYNC B0 ;  /* 0x0000000000007941 */ /* 0x000fea0003800000 */
.L_x_174:
        /* <DEDUP_REMOVED lines=9> */
.L_x_177:
[----:B------:R-:W-:Y:S05]  /*5300*/  BSYNC B0 ;  /* 0x0000000000007941 */ /* 0x000fea0003800000 */
.L_x_176:
        /* <DEDUP_REMOVED lines=9> */
.L_x_179:
[----:B------:R-:W-:Y:S05]  /*53a0*/  BSYNC B0 ;  /* 0x0000000000007941 */ /* 0x000fea0003800000 */
.L_x_178:
        /* <DEDUP_REMOVED lines=9> */
.L_x_181:
[----:B------:R-:W-:Y:S05]  /*5440*/  BSYNC B0 ;  /* 0x0000000000007941 */ /* 0x000fea0003800000 */
.L_x_180:
        /* <DEDUP_REMOVED lines=9> */
.L_x_183:
[----:B------:R-:W-:Y:S05]  /*54e0*/  BSYNC B0 ;  /* 0x0000000000007941 */ /* 0x000fea0003800000 */
.L_x_182:
        /* <DEDUP_REMOVED lines=9> */
.L_x_185:
[----:B------:R-:W-:Y:S05]  /*5580*/  BSYNC B0 ;  /* 0x0000000000007941 */ /* 0x000fea0003800000 */
.L_x_184:
        /* <DEDUP_REMOVED lines=9> */
.L_x_187:
[----:B------:R-:W-:Y:S05]  /*5620*/  BSYNC B0 ;  /* 0x0000000000007941 */ /* 0x000fea0003800000 */
.L_x_186:
        /* <DEDUP_REMOVED lines=9> */
.L_x_189:
[----:B------:R-:W-:Y:S05]  /*56c0*/  BSYNC B0 ;  /* 0x0000000000007941 */ /* 0x000fea0003800000 */
.L_x_188:
        /* <DEDUP_REMOVED lines=9> */
.L_x_191:
[----:B------:R-:W-:Y:S05]  /*5760*/  BSYNC B0 ;  /* 0x0000000000007941 */ /* 0x000fea0003800000 */
.L_x_190:
        /* <DEDUP_REMOVED lines=9> */
.L_x_193:
[----:B------:R-:W-:Y:S05]  /*5800*/  BSYNC B0 ;  /* 0x0000000000007941 */ /* 0x000fea0003800000 */
.L_x_192:
        /* <DEDUP_REMOVED lines=9> */
.L_x_195:
[----:B------:R-:W-:Y:S05]  /*58a0*/  BSYNC B0 ;  /* 0x0000000000007941 */ /* 0x000fea0003800000 */
.L_x_194:
        /* <DEDUP_REMOVED lines=9> */
.L_x_197:
[----:B------:R-:W-:Y:S05]  /*5940*/  BSYNC B0 ;  /* 0x0000000000007941 */ /* 0x000fea0003800000 */
.L_x_196:
        /* <DEDUP_REMOVED lines=9> */
.L_x_199:
[----:B------:R-:W-:Y:S05]  /*59e0*/  BSYNC B0 ;  /* 0x0000000000007941 */ /* 0x000fea0003800000 */
.L_x_198:
        /* <DEDUP_REMOVED lines=9> */
.L_x_201:
[----:B------:R-:W-:Y:S05]  /*5a80*/  BSYNC B0 ;  /* 0x0000000000007941 */ /* 0x000fea0003800000 */
.L_x_200:
        /* <DEDUP_REMOVED lines=9> */
.L_x_203:
[----:B------:R-:W-:Y:S05]  /*5b20*/  BSYNC B0 ;  /* 0x0000000000007941 */ /* 0x000fea0003800000 */
.L_x_202:
        /* <DEDUP_REMOVED lines=9> */
.L_x_205:
[----:B------:R-:W-:Y:S05]  /*5bc0*/  BSYNC B0 ;  /* 0x0000000000007941 */ /* 0x000fea0003800000 */
.L_x_204:
        /* <DEDUP_REMOVED lines=9> */
.L_x_207:
[----:B------:R-:W-:Y:S05]  /*5c60*/  BSYNC B0 ;  /* 0x0000000000007941 */ /* 0x000fea0003800000 */
.L_x_206:
        /* <DEDUP_REMOVED lines=9> */
.L_x_209:
[----:B------:R-:W-:Y:S05]  /*5d00*/  BSYNC B0 ;  /* 0x0000000000007941 */ /* 0x000fea0003800000 */
.L_x_208:
        /* <DEDUP_REMOVED lines=9> */
.L_x_211:
[----:B------:R-:W-:Y:S05]  /*5da0*/  BSYNC B0 ;  /* 0x0000000000007941 */ /* 0x000fea0003800000 */
.L_x_210:
        /* <DEDUP_REMOVED lines=9> */
.L_x_213:
[----:B------:R-:W-:Y:S05]  /*5e40*/  BSYNC B0 ;  /* 0x0000000000007941 */ /* 0x000fea0003800000 */
.L_x_212:
        /* <DEDUP_REMOVED lines=9> */
.L_x_215:
[----:B------:R-:W-:Y:S05]  /*5ee0*/  BSYNC B0 ;  /* 0x0000000000007941 */ /* 0x000fea0003800000 */
.L_x_214:
        /* <DEDUP_REMOVED lines=9> */
.L_x_217:
[----:B------:R-:W-:Y:S05]  /*5f80*/  BSYNC B0 ;  /* 0x0000000000007941 */ /* 0x000fea0003800000 */
.L_x_216:
        /* <DEDUP_REMOVED lines=9> */
.L_x_219:
[----:B------:R-:W-:Y:S05]  /*6020*/  BSYNC B0 ;  /* 0x0000000000007941 */ /* 0x000fea0003800000 */
.L_x_218:
        /* <DEDUP_REMOVED lines=9> */
.L_x_221:
[----:B------:R-:W-:Y:S05]  /*60c0*/  BSYNC B0 ;  /* 0x0000000000007941 */ /* 0x000fea0003800000 */
.L_x_220:
        /* <DEDUP_REMOVED lines=9> */
.L_x_223:
[----:B------:R-:W-:Y:S05]  /*6160*/  BSYNC B0 ;  /* 0x0000000000007941 */ /* 0x000fea0003800000 */
.L_x_222:
        /* <DEDUP_REMOVED lines=9> */
.L_x_225:
[----:B------:R-:W-:Y:S05]  /*6200*/  BSYNC B0 ;  /* 0x0000000000007941 */ /* 0x000fea0003800000 */
.L_x_224:
        /* <DEDUP_REMOVED lines=9> */
.L_x_227:
[----:B------:R-:W-:Y:S05]  /*62a0*/  BSYNC B0 ;  /* 0x0000000000007941 */ /* 0x000fea0003800000 */
.L_x_226:
        /* <DEDUP_REMOVED lines=9> */
.L_x_229:
[----:B------:R-:W-:Y:S05]  /*6340*/  BSYNC B0 ;  /* 0x0000000000007941 */ /* 0x000fea0003800000 */
.L_x_228:
        /* <DEDUP_REMOVED lines=9> */
.L_x_231:
[----:B------:R-:W-:Y:S05]  /*63e0*/  BSYNC B0 ;  /* 0x0000000000007941 */ /* 0x000fea0003800000 */
.L_x_230:
        /* <DEDUP_REMOVED lines=9> */
.L_x_233:
[----:B------:R-:W-:Y:S05]  /*6480*/  BSYNC B0 ;  /* 0x0000000000007941 */ /* 0x000fea0003800000 */
.L_x_232:
        /* <DEDUP_REMOVED lines=9> */
.L_x_235:
[----:B------:R-:W-:Y:S05]  /*6520*/  BSYNC B0 ;  /* 0x0000000000007941 */ /* 0x000fea0003800000 */
.L_x_234:
        /* <DEDUP_REMOVED lines=9> */
.L_x_237:
[----:B------:R-:W-:Y:S05]  /*65c0*/  BSYNC B0 ;  /* 0x0000000000007941 */ /* 0x000fea0003800000 */
.L_x_236:
        /* <DEDUP_REMOVED lines=9> */
.L_x_239:
[----:B------:R-:W-:Y:S05]  /*6660*/  BSYNC B0 ;  /* 0x0000000000007941 */ /* 0x000fea0003800000 */
.L_x_238:
        /* <DEDUP_REMOVED lines=9> */
.L_x_241:
[----:B------:R-:W-:Y:S05]  /*6700*/  BSYNC B0 ;  /* 0x0000000000007941 */ /* 0x000fea0003800000 */
.L_x_240:
        /* <DEDUP_REMOVED lines=9> */
.L_x_243:
[----:B------:R-:W-:Y:S05]  /*67a0*/  BSYNC B0 ;  /* 0x0000000000007941 */ /* 0x000fea0003800000 */
.L_x_242:
        /* <DEDUP_REMOVED lines=9> */
.L_x_245:
[----:B------:R-:W-:Y:S05]  /*6840*/  BSYNC B0 ;  /* 0x0000000000007941 */ /* 0x000fea0003800000 */
.L_x_244:
        /* <DEDUP_REMOVED lines=9> */
.L_x_247:
[----:B------:R-:W-:Y:S05]  /*68e0*/  BSYNC B0 ;  /* 0x0000000000007941 */ /* 0x000fea0003800000 */
.L_x_246:
        /* <DEDUP_REMOVED lines=9> */
.L_x_249:
[----:B------:R-:W-:Y:S05]  /*6980*/  BSYNC B0 ;  /* 0x0000000000007941 */ /* 0x000fea0003800000 */
.L_x_248:
        /* <DEDUP_REMOVED lines=9> */
.L_x_251:
[----:B------:R-:W-:Y:S05]  /*6a20*/  BSYNC B0 ;  /* 0x0000000000007941 */ /* 0x000fea0003800000 */
.L_x_250:
        /* <DEDUP_REMOVED lines=9> */
.L_x_253:
[----:B------:R-:W-:Y:S05]  /*6ac0*/  BSYNC B0 ;  /* 0x0000000000007941 */ /* 0x000fea0003800000 */
.L_x_252:
        /* <DEDUP_REMOVED lines=9> */
.L_x_255:
[----:B------:R-:W-:Y:S05]  /*6b60*/  BSYNC B0 ;  /* 0x0000000000007941 */ /* 0x000fea0003800000 */
.L_x_254:
        /* <DEDUP_REMOVED lines=9> */
.L_x_257:
[----:B------:R-:W-:Y:S05]  /*6c00*/  BSYNC B0 ;  /* 0x0000000000007941 */ /* 0x000fea0003800000 */
.L_x_256:
        /* <DEDUP_REMOVED lines=9> */
.L_x_259:
[----:B------:R-:W-:Y:S05]  /*6ca0*/  BSYNC B0 ;  /* 0x0000000000007941 */ /* 0x000fea0003800000 */
.L_x_258:
        /* <DEDUP_REMOVED lines=9> */
.L_x_261:
[----:B------:R-:W-:Y:S05]  /*6d40*/  BSYNC B0 ;  /* 0x0000000000007941 */ /* 0x000fea0003800000 */
.L_x_260:
        /* <DEDUP_REMOVED lines=9> */
.L_x_263:
[----:B------:R-:W-:Y:S05]  /*6de0*/  BSYNC B0 ;  /* 0x0000000000007941 */ /* 0x000fea0003800000 */
.L_x_262:
        /* <DEDUP_REMOVED lines=9> */
.L_x_265:
[----:B------:R-:W-:Y:S05]  /*6e80*/  BSYNC B0 ;  /* 0x0000000000007941 */ /* 0x000fea0003800000 */
.L_x_264:
        /* <DEDUP_REMOVED lines=9> */
.L_x_267:
[----:B------:R-:W-:Y:S05]  /*6f20*/  BSYNC B0 ;  /* 0x0000000000007941 */ /* 0x000fea0003800000 */
.L_x_266:
        /* <DEDUP_REMOVED lines=9> */
.L_x_269:
[----:B------:R-:W-:Y:S05]  /*6fc0*/  BSYNC B0 ;  /* 0x0000000000007941 */ /* 0x000fea0003800000 */
.L_x_268:
        /* <DEDUP_REMOVED lines=9> */
.L_x_271:
[----:B------:R-:W-:Y:S05]  /*7060*/  BSYNC B0 ;  /* 0x0000000000007941 */ /* 0x000fea0003800000 */
.L_x_270:
        /* <DEDUP_REMOVED lines=9> */
.L_x_273:
[----:B------:R-:W-:Y:S05]  /*7100*/  BSYNC B0 ;  /* 0x0000000000007941 */ /* 0x000fea0003800000 */
.L_x_272:
[----:B0-2--5:R-:W-:Y:S01]  /*7110*/  LOP3.LUT R2, R88, 0xffffe000, RZ, 0xc0, !PT ;  /* 0xffffe00058027812 */ /* 0x025fe200078ec0ff */
        /* <DEDUP_REMOVED lines=8> */
.L_x_275:
[----:B------:R-:W-:Y:S05]  /*71a0*/  BSYNC B0 ;  /* 0x0000000000007941 */ /* 0x000fea0003800000 */
.L_x_274:
[----:B-----5:R-:W-:Y:S01]  /*71b0*/  LOP3.LUT R2, R88, 0xffffe000, RZ, 0xc0, !PT ;  /* 0xffffe00058027812 */ /* 0x020fe200078ec0ff */
[----:B------:R-:W-:Y:S01]  /*71c0*/  BSSY B0, `(.L_x_276) ;  /* 0x000000a000007945 */ /* 0x000fe20003800000 */
[----:B------:R-:W-:-:S03]  /*71d0*/  ISETP.GT.AND P1, PT, R8, 0x79, P1 ;  /* 0x000000790800780c */ /* 0x000fc60000f24270 */
[----:B------:R-:W-:Y:S01]  /*71e0*/  FMUL R3, R2, R9 ;  /* 0x0000000902037220 */ /* 0x000fe20000400000 */
[----:B------:R-:W-:-:S03]  /*71f0*/  @P2 IMAD.MOV.U32 R2, RZ, RZ, R6 ;  /* 0x000000ffff022224 */ /* 0x000fc600078e0006 */
[----:B01----:R-:W-:Y:S01]  /*7200*/  FFMA R11, R86, R0, R3 ;  /* 0x00000000560b7223 */ /* 0x003fe20000000003 */
[----:B------:R-:W-:-:S04]  /*7210*/  @P2 IMAD.MOV.U32 R3, RZ, RZ, R7 ;  /* 0x000000ffff032224 */ /* 0x000fc800078e0007 */
[----:B------:R-:W-:-:S05]  /*7220*/  F2FP.TF32.F32.PACK_B R11, R11 ;  /* 0x0000000bff0b723e */ /* 0x000fca00024050ff */
[----:B------:R0:W-:Y:S01]  /*7230*/  @P2 STG.E desc[UR12][R2.64+0x1e0], R11 ;  /* 0x0001e00b02002986 */ /* 0x0001e2000c10190c */
[----:B------:R-:W-:Y:S05]  /*7240*/  @!P1 BRA `(.L_x_277) ;  /* 0x0000000000049947 */ /* 0x000fea0003800000 */
[----:B------:R1:W5:Y:S02]  /*7250*/  LDG.E.LTC128B R88, desc[UR12][R4.64+0x1e4] ;  /* 0x0001e40c04587981 */ /* 0x000364000c1e1920 */
.L_x_277:
[----:B------:R-:W-:Y:S05]  /*7260*/  BSYNC B0 ;  /* 0x0000000000007941 */ /* 0x000fea0003800000 */
.L_x_276:
[----:B-----5:R-:W-:-:S05]  /*7270*/  LOP3.LUT R88, R88, 0xffffe000, RZ, 0xc0, !PT ;  /* 0xffffe00058587812 */ /* 0x020fca00078ec0ff */
[----:B------:R-:W-:-:S04]  /*7280*/  FMUL R88, R88, R9 ;  /* 0x0000000958587220 */ /* 0x000fc80000400000 */
[----:B------:R-:W-:Y:S01]  /*7290*/  FFMA R88, R87, R0, R88 ;  /* 0x0000000057587223 */ /* 0x000fe20000000058 */
[----:B------:R-:W-:Y:S06]  /*72a0*/  @!P1 EXIT ;  /* 0x000000000000994d */ /* 0x000fec0003800000 */
[----:B0-----:R-:W-:-:S05]  /*72b0*/  F2FP.TF32.F32.PACK_B R3, R88 ;  /* 0x00000058ff03723e */ /* 0x001fca00024050ff */
[----:B------:R-:W-:Y:S01]  /*72c0*/  STG.E desc[UR12][R6.64+0x1e4], R3 ;  /* 0x0001e40306007986 */ /* 0x000fe2000c10190c */
[----:B------:R-:W-:Y:S05]  /*72d0*/  EXIT ;  /* 0x000000000000794d */ /* 0x000fea0003800000 */
.L_x_27:
[----:B------:R-:W-:Y:S01]  /*72e0*/  ISETP.GT.AND P4, PT, R8, 0x1, P3 ;  /* 0x000000010800780c */ /* 0x000fe20001f84270 */
[----:B------:R-:W-:Y:S01]  /*72f0*/  ULDC.64 UR4, c[0x0][0x650] ;  /* 0x0001940000047ab9 */ /* 0x000fe20000000a00 */
[-C--:B--2---:R-:W-:Y:S01]  /*7300*/  FMUL R9, R88, R0.reuse ;  /* 0x0000000058097220 */ /* 0x084fe20000400000 */
[----:B------:R-:W-:Y:S01]  /*7310*/  LEA R2, P1, R14, UR4, 0x2 ;  /* 0x000000040e027c11 */ /* 0x000fe2000f8210ff */
[-C--:B------:R-:W-:Y:S01]  /*7320*/  FMUL R89, R89, R0.reuse ;  /* 0x0000000059597220 */ /* 0x080fe20000400000 */
[----:B------:R-:W-:Y:S01]  /*7330*/  IMAD.SHL.U32 R7, R19, 0x4, RZ ;  /* 0x0000000413077824 */ /* 0x000fe200078e00ff */
[----:B------:R-:W-:Y:S01]  /*7340*/  ISETP.GT.AND P2, PT, R10, 0x8, PT ;  /* 0x000000080a00780c */ /* 0x000fe20003f44270 */
[-C--:B------:R-:W-:Y:S01]  /*7350*/  FMUL R15, R90, R0.reuse ;  /* 0x000000005a0f7220 */ /* 0x080fe20000400000 */
[----:B------:R-:W-:Y:S01]  /*7360*/  LEA.HI.X R3, R14, UR5, R17, 0x2, P1 ;  /* 0x000000050e037c11 */ /* 0x000fe200088f1411 */
[-C--:B------:R-:W-:Y:S01]  /*7370*/  FMUL R91, R91, R0.reuse ;  /* 0x000000005b5b7220 */ /* 0x080fe20000400000 */
[----:B------:R-:W-:Y:S01]  /*7380*/  F2FP.TF32.F32.PACK_B R9, R9 ;  /* 0x00000009ff09723e */ /* 0x000fe200024050ff */
[-C--:B------:R-:W-:Y:S01]  /*7390*/  FMUL R93, R93, R0.reuse ;  /* 0x000000005d5d7220 */ /* 0x080fe20000400000 */
[----:B------:R-:W-:Y:S01]  /*73a0*/  F2FP.TF32.F32.PACK_B R89, R89 ;  /* 0x00000059ff59723e */ /* 0x000fe200024050ff */
[-C--:B------:R-:W-:Y:S01]  /*73b0*/  FMUL R17, R94, R0.reuse ;  /* 0x000000005e117220 */ /* 0x080fe20000400000 */
[----:B------:R-:W-:Y:S01]  /*73c0*/  SHF.L.U64.HI R5, R19, 0x2, R18 ;  /* 0x0000000213057819 */ /* 0x000fe20000010212 */
[----:B------:R0:W-:Y:S01]  /*73d0*/  @P0 STG.E desc[UR12][R2.64], R9 ;  /* 0x0000000902000986 */ /* 0x0001e2000c10190c */
[C---:B------:R-:W-:Y:S01]  /*73e0*/  ISETP.GT.AND P0, PT, R8.reuse, RZ, P2 ;  /* 0x000000ff0800720c */ /* 0x040fe20001704270 */
[----:B------:R-:W-:Y:S01]  /*73f0*/  FMUL R95, R95, R0 ;  /* 0x000000005f5f7220 */ /* 0x000fe20000400000 */
[C---:B------:R-:W-:Y:S01]  /*7400*/  ISETP.GT.AND P5, PT, R8.reuse, 0x1, P2 ;  /* 0x000000010800780c */ /* 0x040fe200017a4270 */
[----:B------:R-:W-:Y:S01]  /*7410*/  @P4 STG.E desc[UR12][R2.64+0x4], R89 ;  /* 0x0000045902004986 */ /* 0x000fe2000c10190c */
[----:B------:R-:W-:Y:S01]  /*7420*/  IADD3 R12, P4, R7, R2, RZ ;  /* 0x00000002070c7210 */ /* 0x000fe20007f9e0ff */
[-C--:B------:R-:W-:Y:S01]  /*7430*/  FMUL R97, R97, R0.reuse ;  /* 0x0000000061617220 */ /* 0x080fe20000400000 */
[C---:B------:R-:W-:Y:S01]  /*7440*/  ISETP.GT.AND P1, PT, R8.reuse, 0x8, P3 ;  /* 0x000000080800780c */ /* 0x040fe20001f24270 */
[-C--:B------:R-:W-:Y:S01]  /*7450*/  FMUL R99, R99, R0.reuse ;  /* 0x0000000063637220 */ /* 0x080fe20000400000 */
[----:B------:R-:W-:Y:S01]  /*7460*/  F2FP.TF32.F32.PACK_B R15, R15 ;  /* 0x0000000fff0f723e */ /* 0x000fe200024050ff */
[----:B------:R-:W-:Y:S01]  /*7470*/  IMAD.X R13, R5, 0x1, R3, P4 ;  /* 0x00000001050d7824 */ /* 0x000fe200020e0603 */
[----:B------:R-:W-:Y:S01]  /*7480*/  ISETP.GT.AND P4, PT, R8, 0x9, P3 ;  /* 0x000000090800780c */ /* 0x000fe20001f84270 */
[-C--:B0-----:R-:W-:Y:S01]  /*7490*/  FMUL R9, R92, R0.reuse ;  /* 0x000000005c097220 */ /* 0x081fe20000400000 */
[----:B------:R-:W-:Y:S01]  /*74a0*/  F2FP.TF32.F32.PACK_B R91, R91 ;  /* 0x0000005bff5b723e */ /* 0x000fe200024050ff */
[-C--:B------:R-:W-:Y:S01]  /*74b0*/  FMUL R101, R101, R0.reuse ;  /* 0x0000000065657220 */ /* 0x080fe20000400000 */
[----:B------:R-:W-:Y:S01]  /*74c0*/  F2FP.TF32.F32.PACK_B R93, R93 ;  /* 0x0000005dff5d723e */ /* 0x000fe200024050ff */
[----:B------:R0:W-:Y:S01]  /*74d0*/  @P0 STG.E desc[UR12][R12.64], R15 ;  /* 0x0000000f0c000986 */ /* 0x0001e2000c10190c */
[----:B------:R-:W-:Y:S01]  /*74e0*/  F2FP.TF32.F32.PACK_B R9, R9 ;  /* 0x00000009ff09723e */ /* 0x000fe200024050ff */
[-C--:B------:R-:W-:Y:S01]  /*74f0*/  FMUL R103, R103, R0.reuse ;  /* 0x0000000067677220 */ /* 0x080fe20000400000 */
[C---:B------:R-:W-:Y:S01]  /*7500*/  ISETP.GT.AND P0, PT, R8.reuse, 0x8, P2 ;  /* 0x000000080800780c */ /* 0x040fe20001704270 */
[----:B------:R-:W-:Y:S01]  /*7510*/  @P5 STG.E desc[UR12][R12.64+0x4], R91 ;  /* 0x0000045b0c005986 */ /* 0x000fe2000c10190c */
[C---:B------:R-:W-:Y:S01]  /*7520*/  ISETP.GT.AND P5, PT, R8.reuse, 0x9, P2 ;  /* 0x000000090800780c */ /* 0x040fe200017a4270 */
[-C--:B------:R-:W-:Y:S01]  /*7530*/  FMUL R105, R105, R0.reuse ;  /* 0x0000000069697220 */ /* 0x080fe20000400000 */
[----:B------:R-:W-:Y:S01]  /*7540*/  F2FP.TF32.F32.PACK_B R17, R17 ;  /* 0x00000011ff11723e */ /* 0x000fe200024050ff */
[----:B------:R1:W-:Y:S01]  /*7550*/  @P1 STG.E desc[UR12][R2.64+0x20], R9 ;  /* 0x0000200902001986 */ /* 0x0003e2000c10190c */
[----:B------:R-:W-:Y:S01]  /*7560*/  F2FP.TF32.F32.PACK_B R95, R95 ;  /* 0x0000005fff5f723e */ /* 0x000fe200024050ff */
[-C--:B------:R-:W-:Y:S01]  /*7570*/  FMUL R107, R107, R0.reuse ;  /* 0x000000006b6b7220 */ /* 0x080fe20000400000 */
[C---:B------:R-:W-:Y:S01]  /*7580*/  ISETP.GT.AND P1, PT, R8.reuse, 0x11, P3 ;  /* 0x000000110800780c */ /* 0x040fe20001f24270 */
[----:B------:R-:W-:Y:S01]  /*7590*/  @P4 STG.E desc[UR12][R2.64+0x24], R93 ;  /* 0x0000245d02004986 */ /* 0x000fe2000c10190c */
[----:B------:R-:W-:Y:S01]  /*75a0*/  ISETP.GT.AND P4, PT, R8, 0x10, P3 ;  /* 0x000000100800780c */ /* 0x000fe20001f84270 */
[-C--:B0-----:R-:W-:Y:S01]  /*75b0*/  FMUL R15, R96, R0.reuse ;  /* 0x00000000600f7220 */ /* 0x081fe20000400000 */
[----:B------:R-:W-:Y:S01]  /*75c0*/  F2FP.TF32.F32.PACK_B R97, R97 ;  /* 0x00000061ff61723e */ /* 0x000fe200024050ff */
[----:B------:R0:W-:Y:S01]  /*75d0*/  @P0 STG.E desc[UR12][R12.64+0x20], R17 ;  /* 0x000020110c000986 */ /* 0x0001e2000c10190c */
[----:B------:R-:W-:Y:S01]  /*75e0*/  ISETP.GT.AND P0, PT, R8, 0x10, P2 ;  /* 0x000000100800780c */ /* 0x000fe20001704270 */
[-C--:B------:R-:W-:Y:S01]  /*75f0*/  FMUL R109, R109, R0.reuse ;  /* 0x000000006d6d7220 */ /* 0x080fe20000400000 */
[----:B------:R-:W-:Y:S01]  /*7600*/  F2FP.TF32.F32.PACK_B R15, R15 ;  /* 0x0000000fff0f723e */ /* 0x000fe200024050ff */
[----:B------:R-:W-:Y:S01]  /*7610*/  @P5 STG.E desc[UR12][R12.64+0x24], R95 ;  /* 0x0000245f0c005986 */ /* 0x000fe2000c10190c */
[-C--:B-1----:R-:W-:Y:S01]  /*7620*/  FMUL R9, R98, R0.reuse ;  /* 0x0000000062097220 */ /* 0x082fe20000400000 */
[----:B------:R-:W-:Y:S01]  /*7630*/  F2FP.TF32.F32.PACK_B R99, R99 ;  /* 0x00000063ff63723e */ /* 0x000fe200024050ff */
[-C--:B------:R-:W-:Y:S01]  /*7640*/  FMUL R111, R111, R0.reuse ;  /* 0x000000006f6f7220 */ /* 0x080fe20000400000 */
[C---:B------:R-:W-:Y:S01]  /*7650*/  ISETP.GT.AND P5, PT, R8.reuse, 0x18, P3 ;  /* 0x000000180800780c */ /* 0x040fe20001fa4270 */
[-C--:B------:R-:W-:Y:S01]  /*7660*/  FMUL R113, R113, R0.reuse ;  /* 0x0000000071717220 */ /* 0x080fe20000400000 */
[----:B------:R1:W-:Y:S01]  /*7670*/  @P4 STG.E desc[UR12][R2.64+0x40], R15 ;  /* 0x0000400f02004986 */ /* 0x0003e2000c10190c */
[----:B------:R-:W-:Y:S01]  /*7680*/  ISETP.GT.AND P4, PT, R8, 0x11, P2 ;  /* 0x000000110800780c */ /* 0x000fe20001784270 */
[-C--:B0-----:R-:W-:Y:S01]  /*7690*/  FMUL R17, R100, R0.reuse ;  /* 0x0000000064117220 */ /* 0x081fe20000400000 */
[----:B------:R-:W-:Y:S01]  /*76a0*/  F2FP.TF32.F32.PACK_B R9, R9 ;  /* 0x00000009ff09723e */ /* 0x000fe200024050ff */
[----:B------:R-:W-:Y:S01]  /*76b0*/  @P1 STG.E desc[UR12][R2.64+0x44], R97 ;  /* 0x0000446102001986 */ /* 0x000fe2000c10190c */
[C---:B------:R-:W-:Y:S01]  /*76c0*/  ISETP.GT.AND P1, PT, R8.reuse, 0x19, P3 ;  /* 0x000000190800780c */ /* 0x040fe20001f24270 */
[-C--:B------:R-:W-:Y:S01]  /*76d0*/  FMUL R115, R115, R0.reuse ;  /* 0x0000000073737220 */ /* 0x080fe20000400000 */
[----:B------:R-:W-:Y:S01]  /*76e0*/  F2FP.TF32.F32.PACK_B R17, R17 ;  /* 0x00000011ff11723e */ /* 0x000fe200024050ff */
[----:B------:R0:W-:Y:S01]  /*76f0*/  @P0 STG.E desc[UR12][R12.64+0x40], R9 ;  /* 0x000040090c000986 */ /* 0x0001e2000c10190c */
[----:B------:R-:W-:Y:S01]  /*7700*/  ISETP.GT.AND P0, PT, R8, 0x18, P2 ;  /* 0x000000180800780c */ /* 0x000fe20001704270 */
[-C--:B------:R-:W-:Y:S01]  /*7710*/  FMUL R117, R117, R0.reuse ;  /* 0x0000000075757220 */ /* 0x080fe20000400000 */
[----:B------:R-:W-:Y:S01]  /*7720*/  F2FP.TF32.F32.PACK_B R101, R101 ;  /* 0x00000065ff65723e */ /* 0x000fe200024050ff */
[-C--:B-1----:R-:W-:Y:S01]  /*7730*/  FMUL R15, R102, R0.reuse ;  /* 0x00000000660f7220 */ /* 0x082fe20000400000 */
[----:B------:R-:W-:Y:S01]  /*7740*/  F2FP.TF32.F32.PACK_B R103, R103 ;  /* 0x00000067ff67723e */ /* 0x000fe200024050ff */
[----:B------:R-:W-:Y:S01]  /*7750*/  @P4 STG.E desc[UR12][R12.64+0x44], R99 ;  /* 0x000044630c004986 */ /* 0x000fe2000c10190c */
[C---:B------:R-:W-:Y:S01]  /*7760*/  ISETP.GT.AND P4, PT, R8.reuse, 0x19, P2 ;  /* 0x000000190800780c */ /* 0x040fe20001784270 */
[-C--:B------:R-:W-:Y:S01]  /*7770*/  FMUL R119, R119, R0.reuse ;  /* 0x0000000077777220 */ /* 0x080fe20000400000 */
[----:B------:R-:W-:Y:S01]  /*7780*/  F2FP.TF32.F32.PACK_B R15, R15 ;  /* 0x0000000fff0f723e */ /* 0x000fe200024050ff */
        /* <DEDUP_REMOVED lines=9> */
[C---:B------:R-:W-:Y:S01]  /*7820*/  ISETP.GT.AND P0, PT, R8.reuse, 0x20, P2 ;  /* 0x000000200800780c */ /* 0x040fe20001704270 */
[-C--:B------:R-:W-:Y:S01]  /*7830*/  FMUL R123, R123, R0.reuse ;  /* 0x000000007b7b7220 */ /* 0x080fe20000400000 */
[----:B------:R-:W-:Y:S01]  /*7840*/  F2FP.TF32.F32.PACK_B R107, R107 ;  /* 0x0000006bff6b723e */ /* 0x000fe200024050ff */
[----:B------:R-:W-:Y:S01]  /*7850*/  @P4 STG.E desc[UR12][R12.64+0x64], R103 ;  /* 0x000064670c004986 */ /* 0x000fe2000c10190c */
[----:B------:R-:W-:Y:S01]  /*7860*/  ISETP.GT.AND P4, PT, R8, 0x21, P2 ;  /* 0x000000210800780c */ /* 0x000fe20001784270 */
[-C--:B-1----:R-:W-:Y:S01]  /*7870*/  FMUL R17, R106, R0.reuse ;  /* 0x000000006a117220 */ /* 0x082fe20000400000 */
[----:B------:R-:W-:Y:S01]  /*7880*/  F2FP.TF32.F32.PACK_B R109, R109 ;  /* 0x0000006dff6d723e */ /* 0x000fe200024050ff */
[----:B------:R1:W-:Y:S01]  /*7890*/  @P5 STG.E desc[UR12][R2.64+0x80], R9 ;  /* 0x0000800902005986 */ /* 0x0003e2000c10190c */
[C---:B------:R-:W-:Y:S01]  /*78a0*/  ISETP.GT.AND P5, PT, R8.reuse, 0x28, P3 ;  /* 0x000000280800780c */ /* 0x040fe20001fa4270 */
[-C--:B------:R-:W-:Y:S01]  /*78b0*/  FMUL R125, R125, R0.reuse ;  /* 0x000000007d7d7220 */ /* 0x080fe20000400000 */
[----:B------:R-:W-:Y:S01]  /*78c0*/  F2FP.TF32.F32.PACK_B R17, R17 ;  /* 0x00000011ff11723e */ /* 0x000fe200024050ff */
[----:B------:R-:W-:Y:S01]  /*78d0*/  @P1 STG.E desc[UR12][R2.64+0x84], R105 ;  /* 0x0000846902001986 */ /* 0x000fe2000c10190c */
[----:B------:R-:W-:Y:S01]  /*78e0*/  ISETP.GT.AND P1, PT, R8, 0x29, P3 ;  /* 0x000000290800780c */ /* 0x000fe20001f24270 */
[-C--:B0-----:R-:W-:Y:S01]  /*78f0*/  FMUL R15, R108, R0.reuse ;  /* 0x000000006c0f7220 */ /* 0x081fe20000400000 */
        /* <DEDUP_REMOVED lines=98> */
[----:B------:R-:W-:Y:S01]  /*7f20*/  ISETP.GT.AND P0, PT, R8, 0x58, P2 ;  /* 0x000000580800780c */ /* 0x000fe20001704270 */
[----:B------:R-:W-:Y:S01]  /*7f30*/  IMAD.SHL.U32 R19, R16, 0x4, RZ ;  /* 0x0000000410137824 */ /* 0x000fe200078e00ff */
        /* <DEDUP_REMOVED lines=20> */
[C---:B------:R-:W-:Y:S01]  /*8080*/  ISETP.GT.AND P6, PT, R8.reuse, 0x70, P3 ;  /* 0x000000700800780c */ /* 0x040fe20001fc4270 */
        /* <DEDUP_REMOVED lines=17> */
[----:B------:R-:W-:Y:S01]  /*81a0*/  ISETP.GT.AND P5, PT, R8, 0x70, P2 ;  /* 0x000000700800780c */ /* 0x000fe200017a4270 */
[-C--:B------:R-:W-:Y:S01]  /*81b0*/  FMUL R31, R31, R0.reuse ;  /* 0x000000001f1f7220 */ /* 0x080fe20000400000 */
[----:B------:R-:W-:Y:S01]  /*81c0*/  F2FP.TF32.F32.PACK_B R17, R17 ;  /* 0x00000011ff11723e */ /* 0x000fe200024050ff */
[-C--:B0-----:R-:W-:Y:S01]  /*81d0*/  FMUL R15, R144, R0.reuse ;  /* 0x00000000900f7220 */ /* 0x081fe20000400000 */
[----:B------:R-:W-:Y:S01]  /*81e0*/  @P1 STG.E desc[UR12][R2.64+0x1a4], R141 ;  /* 0x0001a48d02001986 */ /* 0x000fe2000c10190c */
[----:B------:R-:W-:Y:S01]  /*81f0*/  ISETP.GT.AND P1, PT, R8, 0x71, P3 ;  /* 0x000000710800780c */ /* 0x000fe20001f24270 */
[-C--:B------:R-:W-:Y:S01]  /*8200*/  FMUL R33, R33, R0.reuse ;  /* 0x0000000021217220 */ /* 0x080fe20000400000 */
[----:B------:R-:W-:Y:S01]  /*8210*/  F2FP.TF32.F32.PACK_B R145, R145 ;  /* 0x00000091ff91723e */ /* 0x000fe200024050ff */
[----:B------:R0:W-:Y:S01]  /*8220*/  @P0 STG.E desc[UR12][R12.64+0x1a0], R17 ;  /* 0x0001a0110c000986 */ /* 0x0001e2000c10190c */
[----:B------:R-:W-:Y:S01]  /*8230*/  F2FP.TF32.F32.PACK_B R15, R15 ;  /* 0x0000000fff0f723e */ /* 0x000fe200024050ff */
[-C--:B------:R-:W-:Y:S01]  /*8240*/  FMUL R35, R35, R0.reuse ;  /* 0x0000000023237220 */ /* 0x080fe20000400000 */
[-C--:B-1----:R-:W-:Y:S01]  /*8250*/  FMUL R9, R146, R0.reuse ;  /* 0x0000000092097220 */ /* 0x082fe20000400000 */
        /* <DEDUP_REMOVED lines=8> */
[-C--:B0-----:R-:W-:Y:S01]  /*82e0*/  FMUL R17, R148, R0.reuse ;  /* 0x0000000094117220 */ /* 0x081fe20000400000 */
[----:B------:R-:W-:Y:S01]  /*82f0*/  ISETP.GT.AND P3, PT, R8, 0x79, P3 ;  /* 0x000000790800780c */ /* 0x000fe20001f64270 */
[----:B------:R-:W-:Y:S01]  /*8300*/  @P1 STG.E desc[UR12][R2.64+0x1c4], R145 ;  /* 0x0001c49102001986 */ /* 0x000fe2000c10190c */
[C---:B------:R-:W-:Y:S01]  /*8310*/  ISETP.GT.AND P1, PT, R10.reuse, 0x40, PT ;  /* 0x000000400a00780c */ /* 0x040fe20003f24270 */
[-C--:B------:R-:W-:Y:S01]  /*8320*/  FMUL R41, R41, R0.reuse ;  /* 0x0000000029297220 */ /* 0x080fe20000400000 */
[----:B------:R-:W-:Y:S01]  /*8330*/  F2FP.TF32.F32.PACK_B R17, R17 ;  /* 0x00000011ff11723e */ /* 0x000fe200024050ff */
[----:B------:R0:W-:Y:S01]  /*8340*/  @P5 STG.E desc[UR12][R12.64+0x1c0], R9 ;  /* 0x0001c0090c005986 */ /* 0x0001e2000c10190c */
[----:B------:R-:W-:Y:S01]  /*8350*/  ISETP.GT.AND P0, PT, R10, 0x48, PT ;  /* 0x000000480a00780c */ /* 0x000fe20003f04270 */
[-C--:B------:R-:W-:Y:S01]  /*8360*/  FMUL R43, R43, R0.reuse ;  /* 0x000000002b2b7220 */ /* 0x080fe20000400000 */
[----:B------:R-:W-:Y:S01]  /*8370*/  F2FP.TF32.F32.PACK_B R149, R149 ;  /* 0x00000095ff95723e */ /* 0x000fe200024050ff */
[----:B------:R-:W-:Y:S01]  /*8380*/  @P6 STG.E desc[UR12][R12.64+0x1c4], R147 ;  /* 0x0001c4930c006986 */ /* 0x000fe2000c10190c */
[----:B-1----:R-:W-:Y:S01]  /*8390*/  SHF.L.U64.HI R15, R16, 0x2, R11 ;  /* 0x00000002100f7819 */ /* 0x002fe2000001020b */
[----:B------:R-:W-:Y:S01]  /*83a0*/  FMUL R45, R45, R0 ;  /* 0x000000002d2d7220 */ /* 0x000fe20000400000 */
[----:B------:R-:W-:Y:S01]  /*83b0*/  IADD3 R10, P5, R19, R2, RZ ;  /* 0x00000002130a7210 */ /* 0x000fe20007fbe0ff */
[----:B------:R1:W-:Y:S01]  /*83c0*/  @P4 STG.E desc[UR12][R2.64+0x1e0], R17 ;  /* 0x0001e01102004986 */ /* 0x0003e2000c10190c */
[C---:B------:R-:W-:Y:S01]  /*83d0*/  ISETP.GT.AND P4, PT, R8.reuse, 0x78, P2 ;  /* 0x000000780800780c */ /* 0x040fe20001784270 */
[-C--:B------:R-:W-:Y:S01]  /*83e0*/  FMUL R47, R47, R0.reuse ;  /* 0x000000002f2f7220 */ /* 0x080fe20000400000 */
[C---:B------:R-:W-:Y:S01]  /*83f0*/  ISETP.GT.AND P2, PT, R8.reuse, 0x79, P2 ;  /* 0x000000790800780c */ /* 0x040fe20001744270 */
[----:B------:R2:W-:Y:S01]  /*8400*/  @P3 STG.E desc[UR12][R2.64+0x1e4], R149 ;  /* 0x0001e49502003986 */ /* 0x0005e2000c10190c */
[----:B------:R-:W-:Y:S01]  /*8410*/  IMAD.X R11, R15, 0x1, R3, P5 ;  /* 0x000000010f0b7824 */ /* 0x000fe200028e0603 */
[----:B------:R-:W-:Y:S01]  /*8420*/  ISETP.GT.AND P3, PT, R8, 0x1, P1 ;  /* 0x000000010800780c */ /* 0x000fe20000f64270 */
[----:B0-----:R-:W-:Y:S01]  /*8430*/  FMUL R9, R150, R0 ;  /* 0x0000000096097220 */ /* 0x001fe20000400000 */
[----:B------:R-:W-:Y:S01]  /*8440*/  IADD3 R14, P5, P6, R7, R2, R19 ;  /* 0x00000002070e7210 */ /* 0x000fe20007ebe013 */
[-C--:B------:R-:W-:Y:S01]  /*8450*/  FMUL R49, R49, R0.reuse ;  /* 0x0000000031317220 */ /* 0x080fe20000400000 */
[----:B------:R-:W-:Y:S01]  /*8460*/  F2FP.TF32.F32.PACK_B R151, R151 ;  /* 0x00000097ff97723e */ /* 0x000fe200024050ff */
[-C--:B------:R-:W-:Y:S01]  /*8470*/  FMUL R51, R51, R0.reuse ;  /* 0x0000000033337220 */ /* 0x080fe20000400000 */
[----:B------:R-:W-:Y:S01]  /*8480*/  IADD3.X R15, R5, R3, R15, P5, P6 ;  /* 0x00000003050f7210 */ /* 0x000fe20002fec40f */
[-C--:B-1----:R-:W-:Y:S01]  /*8490*/  FMUL R17, R24, R0.reuse ;  /* 0x0000000018117220 */ /* 0x082fe20000400000 */
[----:B------:R-:W-:Y:S01]  /*84a0*/  F2FP.TF32.F32.PACK_B R9, R9 ;  /* 0x00000009ff09723e */ /* 0x000fe200024050ff */
[-C--:B------:R-:W-:Y:S01]  /*84b0*/  FMUL R53, R53, R0.reuse ;  /* 0x0000000035357220 */ /* 0x080fe20000400000 */
[----:B--2---:R-:W-:Y:S01]  /*84c0*/  @P4 IMAD.MOV.U32 R2, RZ, RZ, R12 ;  /* 0x000000ffff024224 */ /* 0x004fe200078e000c */
[----:B------:R-:W-:Y:S01]  /*84d0*/  F2FP.TF32.F32.PACK_B R25, R25 ;  /* 0x00000019ff19723e */ /* 0x000fe200024050ff */
[----:B------:R-:W-:Y:S01]  /*84e0*/  @P4 IMAD.MOV.U32 R3, RZ, RZ, R13 ;  /* 0x000000ffff034224 */ /* 0x000fe200078e000d */
[----:B------:R-:W-:Y:S01]  /*84f0*/  ISETP.GT.AND P5, PT, R8, RZ, P1 ;  /* 0x000000ff0800720c */ /* 0x000fe20000fa4270 */
[-C--:B------:R-:W-:Y:S01]  /*8500*/  FMUL R55, R55, R0.reuse ;  /* 0x0000000037377220 */ /* 0x080fe20000400000 */
[----:B------:R-:W-:Y:S01]  /*8510*/  F2FP.TF32.F32.PACK_B R17, R17 ;  /* 0x00000011ff11723e */ /* 0x000fe200024050ff */
[-C--:B------:R-:W-:Y:S01]  /*8520*/  FMUL R57, R57, R0.reuse ;  /* 0x0000000039397220 */ /* 0x080fe20000400000 */
[----:B------:R0:W-:Y:S01]  /*8530*/  @P4 STG.E desc[UR12][R2.64+0x1e0], R9 ;  /* 0x0001e00902004986 */ /* 0x0001e2000c10190c */
[----:B------:R-:W-:Y:S01]  /*8540*/  IADD3 R4, P4, R10, R7, RZ ;  /* 0x000000070a047210 */ /* 0x000fe20007f9e0ff */
[-C--:B------:R-:W-:Y:S01]  /*8550*/  FMUL R7, R26, R0.reuse ;  /* 0x000000001a077220 */ /* 0x080fe20000400000 */
[----:B------:R-:W-:Y:S01]  /*8560*/  F2FP.TF32.F32.PACK_B R27, R27 ;  /* 0x0000001bff1b723e */ /* 0x000fe200024050ff */
[----:B------:R1:W-:Y:S01]  /*8570*/  @P2 STG.E desc[UR12][R12.64+0x1e4], R151 ;  /* 0x0001e4970c002986 */ /* 0x0003e2000c10190c */
[C---:B------:R-:W-:Y:S01]  /*8580*/  ISETP.GT.AND P2, PT, R8.reuse, RZ, P0 ;  /* 0x000000ff0800720c */ /* 0x040fe20000744270 */
[----:B------:R-:W-:Y:S01]  /*8590*/  IMAD.X R5, R11, 0x1, R5, P4 ;  /* 0x000000010b057824 */ /* 0x000fe200020e0605 */
[----:B------:R-:W-:Y:S01]  /*85a0*/  F2FP.TF32.F32.PACK_B R7, R7 ;  /* 0x00000007ff07723e */ /* 0x000fe200024050ff */
[----:B------:R-:W-:Y:S01]  /*85b0*/  @P3 STG.E desc[UR12][R10.64+0x4], R25 ;  /* 0x000004190a003986 */ /* 0x000fe2000c10190c */
[C---:B------:R-:W-:Y:S01]  /*85c0*/  ISETP.GT.AND P3, PT, R8.reuse, 0x1, P0 ;  /* 0x000000010800780c */ /* 0x040fe20000764270 */
[-C--:B------:R-:W-:Y:S01]  /*85d0*/  FMUL R59, R59, R0.reuse ;  /* 0x000000003b3b7220 */ /* 0x080fe20000400000 */
[C---:B------:R-:W-:Y:S01]  /*85e0*/  ISETP.GT.AND P4, PT, R8.reuse, 0x8, P1 ;  /* 0x000000080800780c */ /* 0x040fe20000f84270 */
[----:B------:R-:W-:Y:S01]  /*85f0*/  @P5 STG.E desc[UR12][R10.64], R17 ;  /* 0x000000110a005986 */ /* 0x000fe2000c10190c */
[----:B------:R-:W-:Y:S01]  /*8600*/  ISETP.GT.AND P5, PT, R8, 0x9, P1 ;  /* 0x000000090800780c */ /* 0x000fe20000fa4270 */
[-C--:B0-----:R-:W-:Y:S01]  /*8610*/  FMUL R9, R28, R0.reuse ;  /* 0x000000001c097220 */ /* 0x081fe20000400000 */
[----:B------:R-:W-:Y:S01]  /*8620*/  F2FP.TF32.F32.PACK_B R29, R29 ;  /* 0x0000001dff1d723e */ /* 0x000fe200024050ff */
[-C--:B-1----:R-:W-:Y:S01]  /*8630*/  FMUL R13, R30, R0.reuse ;  /* 0x000000001e0d7220 */ /* 0x082fe20000400000 */
[----:B------:R-:W-:Y:S01]  /*8640*/  F2FP.TF32.F32.PACK_B R31, R31 ;  /* 0x0000001fff1f723e */ /* 0x000fe200024050ff */
[----:B------:R0:W-:Y:S01]  /*8650*/  @P2 STG.E desc[UR12][R4.64], R7 ;  /* 0x0000000704002986 */ /* 0x0001e2000c10190c */
[C---:B------:R-:W-:Y:S01]  /*8660*/  ISETP.GT.AND P2, PT, R8.reuse, 0x8, P0 ;  /* 0x000000080800780c */ /* 0x040fe20000744270 */
[-C--:B------:R-:W-:Y:S01]  /*8670*/  FMUL R61, R61, R0.reuse ;  /* 0x000000003d3d7220 */ /* 0x080fe20000400000 */
[----:B------:R-:W-:Y:S01]  /*8680*/  F2FP.TF32.F32.PACK_B R9, R9 ;  /* 0x00000009ff09723e */ /* 0x000fe200024050ff */
[----:B------:R-:W-:Y:S01]  /*8690*/  @P3 IMAD.MOV.U32 R2, RZ, RZ, R4 ;  /* 0x000000ffff023224 */ /* 0x000fe200078e0004 */
[----:B------:R-:W-:Y:S01]  /*86a0*/  F2FP.TF32.F32.PACK_B R13, R13 ;  /* 0x0000000dff0d723e */ /* 0x000fe200024050ff */
[----:B------:R-:W-:Y:S01]  /*86b0*/  @P3 IMAD.MOV.U32 R3, RZ, RZ, R5 ;  /* 0x000000ffff033224 */ /* 0x000fe200078e0005 */
[----:B------:R-:W-:Y:S01]  /*86c0*/  F2FP.TF32.F32.PACK_B R33, R33 ;  /* 0x00000021ff21723e */ /* 0x000fe200024050ff */
[-C--:B------:R-:W-:Y:S01]  /*86d0*/  FMUL R63, R63, R0.reuse ;  /* 0x000000003f3f7220 */ /* 0x080fe20000400000 */
[----:B------:R-:W-:Y:S01]  /*86e0*/  F2FP.TF32.F32.PACK_B R35, R35 ;  /* 0x00000023ff23723e */ /* 0x000fe200024050ff */
[-C--:B------:R-:W-:Y:S01]  /*86f0*/  FMUL R65, R65, R0.reuse ;  /* 0x0000000041417220 */ /* 0x080fe20000400000 */
        /* <DEDUP_REMOVED lines=22> */
[----:B------:R-:W-:Y:S01]  /*8860*/  FMUL R73, R73, R0 ;  /* 0x0000000049497220 */ /* 0x000fe20000400000 */
[----:B------:R-:W-:Y:S01]  /*8870*/  F2FP.TF32.F32.PACK_B R9, R9 ;  /* 0x00000009ff09723e */ /* 0x000fe200024050ff */
[----:B------:R-:W-:Y:S01]  /*8880*/  @P5 STG.E desc[UR12][R10.64+0x44], R33 ;  /* 0x000044210a005986 */ /* 0x000fe2000c10190c */
[----:B------:R-:W-:Y:S01]  /*8890*/  ISETP.GT.AND P5, PT, R8, 0x19, P1 ;  /* 0x000000190800780c */ /* 0x000fe20000fa4270 */
[----:B------:R-:W-:-:S02]  /*88a0*/  @P2 IMAD.MOV.U32 R2, RZ, RZ, R14 ;  /* 0x000000ffff022224 */ /* 0x000fc400078e000e */
[-C--:B-1----:R-:W-:Y:S01]  /*88b0*/  FMUL R5, R36, R0.reuse ;  /* 0x0000000024057220 */ /* 0x082fe20000400000 */
[----:B------:R-:W-:Y:S01]  /*88c0*/  @P2 IMAD.MOV.U32 R3, RZ, RZ, R15 ;  /* 0x000000ffff032224 */ /* 0x000fe200078e000f */
[----:B------:R-:W-:Y:S01]  /*88d0*/  F2FP.TF32.F32.PACK_B R45, R45 ;  /* 0x0000002dff2d723e */ /* 0x000fe200024050ff */
[-C--:B------:R-:W-:Y:S01]  /*88e0*/  FMUL R75, R75, R0.reuse ;  /* 0x000000004b4b7220 */ /* 0x080fe20000400000 */
[----:B------:R-:W-:Y:S01]  /*88f0*/  F2FP.TF32.F32.PACK_B R47, R47 ;  /* 0x0000002fff2f723e */ /* 0x000fe200024050ff */
[-C--:B0-----:R-:W-:Y:S01]  /*8900*/  FMUL R7, R38, R0.reuse ;  /* 0x0000000026077220 */ /* 0x081fe20000400000 */
[----:B------:R0:W-:Y:S01]  /*8910*/  @P2 STG.E desc[UR12][R2.64+0x40], R9 ;  /* 0x0000400902002986 */ /* 0x0001e2000c10190c */
[----:B------:R-:W-:Y:S01]  /*8920*/  ISETP.GT.AND P2, PT, R8, 0x18, P0 ;  /* 0x000000180800780c */ /* 0x000fe20000744270 */
[-C--:B------:R-:W-:Y:S01]  /*8930*/  FMUL R77, R77, R0.reuse ;  /* 0x000000004d4d7220 */ /* 0x080fe20000400000 */
[----:B------:R-:W-:Y:S01]  /*8940*/  F2FP.TF32.F32.PACK_B R5, R5 ;  /* 0x00000005ff05723e */ /* 0x000fe200024050ff */
[-C--:B------:R-:W-:Y:S01]  /*8950*/  FMUL R13, R78, R0.reuse ;  /* 0x000000004e0d7220 */ /* 0x080fe20000400000 */
[----:B------:R-:W-:Y:S01]  /*8960*/  F2FP.TF32.F32.PACK_B R7, R7 ;  /* 0x00000007ff07723e */ /* 0x000fe200024050ff */
[-C--:B------:R-:W-:Y:S01]  /*8970*/  FMUL R79, R79, R0.reuse ;  /* 0x000000004f4f7220 */ /* 0x080fe20000400000 */
[----:B------:R-:W-:Y:S01]  /*8980*/  F2FP.TF32.F32.PACK_B R49, R49 ;  /* 0x00000031ff31723e */ /* 0x000fe200024050ff */
[-C--:B------:R-:W-:Y:S01]  /*8990*/  FMUL R81, R81, R0.reuse ;  /* 0x0000000051517220 */ /* 0x080fe20000400000 */
[----:B------:R-:W-:Y:S01]  /*89a0*/  F2FP.TF32.F32.PACK_B R51, R51 ;  /* 0x00000033ff33723e */ /* 0x000fe200024050ff */
[----:B------:R-:W-:Y:S01]  /*89b0*/  FMUL R83, R83, R0 ;  /* 0x0000000053537220 */ /* 0x000fe20000400000 */
[----:B------:R-:W-:Y:S01]  /*89c0*/  F2FP.TF32.F32.PACK_B R53, R53 ;  /* 0x00000035ff35723e */ /* 0x000fe200024050ff */
[----:B0-----:R-:W-:-:S02]  /*89d0*/  @P3 IMAD.MOV.U32 R2, RZ, RZ, R14 ;  /* 0x000000ffff023224 */ /* 0x001fc400078e000e */
[-C--:B------:R-:W-:Y:S01]  /*89e0*/  FMUL R9, R40, R0.reuse ;  /* 0x0000000028097220 */ /* 0x080fe20000400000 */
[----:B------:R-:W-:Y:S01]  /*89f0*/  @P3 IMAD.MOV.U32 R3, RZ, RZ, R15 ;  /* 0x000000ffff033224 */ /* 0x000fe200078e000f */
[----:B------:R-:W-:Y:S01]  /*8a00*/  F2FP.TF32.F32.PACK_B R55, R55 ;  /* 0x00000037ff37723e */ /* 0x000fe200024050ff */
[-C--:B------:R-:W-:Y:S01]  /*8a10*/  FMUL R17, R84, R0.reuse ;  /* 0x0000000054117220 */ /* 0x080fe20000400000 */
[----:B------:R-:W-:Y:S01]  /*8a20*/  F2FP.TF32.F32.PACK_B R57, R57 ;  /* 0x00000039ff39723e */ /* 0x000fe200024050ff */
[-C--:B------:R-:W-:Y:S01]  /*8a30*/  FMUL R85, R85, R0.reuse ;  /* 0x0000000055557220 */ /* 0x080fe20000400000 */
[----:B------:R0:W-:Y:S01]  /*8a40*/  @P3 STG.E desc[UR12][R2.64+0x44], R35 ;  /* 0x0000442302003986 */ /* 0x0001e2000c10190c */
[----:B------:R-:W-:Y:S01]  /*8a50*/  ISETP.GT.AND P3, PT, R8, 0x19, P0 ;  /* 0x000000190800780c */ /* 0x000fe20000764270 */
[----:B------:R-:W-:Y:S01]  /*8a60*/  FMUL R19, R86, R0 ;  /* 0x0000000056137220 */ /* 0x000fe20000400000 */
[----:B------:R-:W-:Y:S01]  /*8a70*/  F2FP.TF32.F32.PACK_B R9, R9 ;  /* 0x00000009ff09723e */ /* 0x000fe200024050ff */
[----:B------:R1:W-:Y:S01]  /*8a80*/  @P4 STG.E desc[UR12][R10.64+0x60], R5 ;  /* 0x000060050a004986 */ /* 0x0003e2000c10190c */
[----:B------:R-:W-:-:S02]  /*8a90*/  ISETP.GT.AND P4, PT, R8, 0x20, P1 ;  /* 0x000000200800780c */ /* 0x000fc40000f84270 */
[----:B------:R-:W-:Y:S01]  /*8aa0*/  F2FP.TF32.F32.PACK_B R59, R59 ;  /* 0x0000003bff3b723e */ /* 0x000fe200024050ff */
[----:B------:R-:W-:Y:S01]  /*8ab0*/  @P5 STG.E desc[UR12][R10.64+0x64], R37 ;  /* 0x000064250a005986 */ /* 0x000fe2000c10190c */
[----:B------:R-:W-:Y:S02]  /*8ac0*/  ISETP.GT.AND P5, PT, R8, 0x21, P1 ;  /* 0x000000210800780c */ /* 0x000fe40000fa4270 */
[----:B------:R-:W-:Y:S01]  /*8ad0*/  F2FP.TF32.F32.PACK_B R61, R61 ;  /* 0x0000003dff3d723e */ /* 0x000fe200024050ff */
[----:B0-----:R-:W-:Y:S01]  /*8ae0*/  @P2 IMAD.MOV.U32 R2, RZ, RZ, R14 ;  /* 0x000000ffff022224 */ /* 0x001fe200078e000e */
[----:B------:R-:W-:Y:S01]  /*8af0*/  F2FP.TF32.F32.PACK_B R63, R63 ;  /* 0x0000003fff3f723e */ /* 0x000fe200024050ff */
[----:B------:R-:W-:Y:S01]  /*8b00*/  @P2 IMAD.MOV.U32 R3, RZ, RZ, R15 ;  /* 0x000000ffff032224 */ /* 0x000fe200078e000f */
[----:B------:R-:W-:Y:S01]  /*8b10*/  F2FP.TF32.F32.PACK_B R65, R65 ;  /* 0x00000041ff41723e */ /* 0x000fe200024050ff */
[----:B-1----:R-:W-:Y:S01]  /*8b20*/  FMUL R5, R42, R0 ;  /* 0x000000002a057220 */ /* 0x002fe20000400000 */
[----:B------:R-:W-:-:S02]  /*8b30*/  ISETP.GT.AND P6, PT, R8, 0x59, P1 ;  /* 0x000000590800780c */ /* 0x000fc40000fc4270 */
[----:B------:R0:W-:Y:S01]  /*8b40*/  @P2 STG.E desc[UR12][R2.64+0x60], R7 ;  /* 0x0000600702002986 */ /* 0x0001e2000c10190c */
[----:B------:R-:W-:Y:S02]  /*8b50*/  ISETP.GT.AND P2, PT, R8, 0x20, P0 ;  /* 0x000000200800780c */ /* 0x000fe40000744270 */
[----:B------:R-:W-:Y:S02]  /*8b60*/  F2FP.TF32.F32.PACK_B R5, R5 ;  /* 0x00000005ff05723e */ /* 0x000fe400024050ff */
[----:B------:R-:W-:Y:S02]  /*8b70*/  F2FP.TF32.F32.PACK_B R67, R67 ;  /* 0x00000043ff43723e */ /* 0x000fe400024050ff */
[----:B------:R-:W-:Y:S02]  /*8b80*/  F2FP.TF32.F32.PACK_B R69, R69 ;  /* 0x00000045ff45723e */ /* 0x000fe400024050ff */
[----:B------:R-:W-:Y:S02]  /*8b90*/  F2FP.TF32.F32.PACK_B R71, R71 ;  /* 0x00000047ff47723e */ /* 0x000fe400024050ff */
[----:B------:R-:W-:Y:S01]  /*8ba0*/  F2FP.TF32.F32.PACK_B R73, R73 ;  /* 0x00000049ff49723e */ /* 0x000fe200024050ff */
[----:B0-----:R-:W-:-:S02]  /*8bb0*/  @P3 IMAD.MOV.U32 R2, RZ, RZ, R14 ;  /* 0x000000ffff023224 */ /* 0x001fc400078e000e */
[----:B------:R-:W-:Y:S01]  /*8bc0*/  FMUL R7, R44, R0 ;  /* 0x000000002c077220 */ /* 0x000fe20000400000 */
[----:B------:R-:W-:Y:S01]  /*8bd0*/  @P3 IMAD.MOV.U32 R3, RZ, RZ, R15 ;  /* 0x000000ffff033224 */ /* 0x000fe200078e000f */
[----:B------:R-:W-:Y:S02]  /*8be0*/  F2FP.TF32.F32.PACK_B R75, R75 ;  /* 0x0000004bff4b723e */ /* 0x000fe400024050ff */
[----:B------:R-:W-:Y:S02]  /*8bf0*/  F2FP.TF32.F32.PACK_B R77, R77 ;  /* 0x0000004dff4d723e */ /* 0x000fe400024050ff */
[----:B------:R0:W-:Y:S01]  /*8c00*/  @P3 STG.E desc[UR12][R2.64+0x64], R39 ;  /* 0x0000642702003986 */ /* 0x0001e2000c10190c */
[C---:B------:R-:W-:Y:S02]  /*8c10*/  ISETP.GT.AND P3, PT, R8.reuse, 0x21, P0 ;  /* 0x000000210800780c */ /* 0x040fe40000764270 */
        /* <DEDUP_REMOVED lines=12> */
[----:B------:R-:W-:-:S02]  /*8ce0*/  F2FP.TF32.F32.PACK_B R17, R17 ;  /* 0x00000011ff11723e */ /* 0x000fc400024050ff */
[----:B------:R0:W-:Y:S01]  /*8cf0*/  @P2 STG.E desc[UR12][R2.64+0x80], R5 ;  /* 0x0000800502002986 */ /* 0x0001e2000c10190c */
[----:B------:R-:W-:Y:S02]  /*8d00*/  ISETP.GT.AND P2, PT, R8, 0x28, P0 ;  /* 0x000000280800780c */ /* 0x000fe40000744270 */
[----:B------:R-:W-:Y:S02]  /*8d10*/  F2FP.TF32.F32.PACK_B R9, R9 ;  /* 0x00000009ff09723e */ /* 0x000fe400024050ff */
[----:B------:R-:W-:Y:S02]  /*8d20*/  F2FP.TF32.F32.PACK_B R85, R85 ;  /* 0x00000055ff55723e */ /* 0x000fe400024050ff */
[----:B------:R-:W-:Y:S01]  /*8d30*/  F2FP.TF32.F32.PACK_B R19, R19 ;  /* 0x00000013ff13723e */ /* 0x000fe200024050ff */
[----:B0-----:R-:W-:Y:S02]  /*8d40*/  @P3 IMAD.MOV.U32 R2, RZ, RZ, R14 ;  /* 0x000000ffff023224 */ /* 0x001fe400078e000e */
[----:B------:R-:W-:Y:S01]  /*8d50*/  FMUL R5, R48, R0 ;  /* 0x0000000030057220 */ /* 0x000fe20000400000 */
[----:B------:R-:W-:-:S04]  /*8d60*/  @P3 IMAD.MOV.U32 R3, RZ, RZ, R15 ;  /* 0x000000ffff033224 */ /* 0x000fc800078e000f */
[----:B------:R-:W-:Y:S01]  /*8d70*/  F2FP.TF32.F32.PACK_B R5, R5 ;  /* 0x00000005ff05723e */ /* 0x000fe200024050ff */
[----:B------:R0:W-:Y:S01]  /*8d80*/  @P3 STG.E desc[UR12][R2.64+0x84], R43 ;  /* 0x0000842b02003986 */ /* 0x0001e2000c10190c */
[----:B------:R-:W-:-:S03]  /*8d90*/  ISETP.GT.AND P3, PT, R8, 0x29, P0 ;  /* 0x000000290800780c */ /* 0x000fc60000764270 */
[----:B------:R1:W-:Y:S01]  /*8da0*/  @P4 STG.E desc[UR12][R10.64+0xa0], R7 ;  /* 0x0000a0070a004986 */ /* 0x0003e2000c10190c */
[----:B------:R-:W-:-:S03]  /*8db0*/  ISETP.GT.AND P4, PT, R8, 0x30, P1 ;  /* 0x000000300800780c */ /* 0x000fc60000f84270 */
[----:B------:R-:W-:Y:S01]  /*8dc0*/  @P5 STG.E desc[UR12][R10.64+0xa4], R45 ;  /* 0x0000a42d0a005986 */ /* 0x000fe2000c10190c */
[----:B------:R-:W-:Y:S01]  /*8dd0*/  ISETP.GT.AND P5, PT, R8, 0x31, P1 ;  /* 0x000000310800780c */ /* 0x000fe20000fa4270 */
[----:B0-----:R-:W-:Y:S02]  /*8de0*/  @P2 IMAD.MOV.U32 R2, RZ, RZ, R14 ;  /* 0x000000ffff022224 */ /* 0x001fe400078e000e */
[----:B------:R-:W-:Y:S02]  /*8df0*/  @P2 IMAD.MOV.U32 R3, RZ, RZ, R15 ;  /* 0x000000ffff032224 */ /* 0x000fe400078e000f */
[----:B-1----:R-:W-:-:S03]  /*8e00*/  FMUL R7, R50, R0 ;  /* 0x0000000032077220 */ /* 0x002fc60000400000 */
[----:B------:R0:W-:Y:S01]  /*8e10*/  @P2 STG.E desc[UR12][R2.64+0xa0], R9 ;  /* 0x0000a00902002986 */ /* 0x0001e2000c10190c */
[----:B------:R-:W-:Y:S02]  /*8e20*/  ISETP.GT.AND P2, PT, R8, 0x30, P0 ;  /* 0x000000300800780c */ /* 0x000fe40000744270 */
        /* <DEDUP_REMOVED lines=114> */
[-C--:B------:R-:W-:Y:S01]  /*9550*/  FMUL R7, R82, R0.reuse ;  /* 0x0000000052077220 */ /* 0x080fe20000400000 */
[----:B------:R-:W-:Y:S02]  /*9560*/  @P6 IMAD.MOV.U32 R3, RZ, RZ, R15 ;  /* 0x000000ffff036224 */ /* 0x000fe400078e000f */
[----:B------:R-:W-:Y:S02]  /*9570*/  FMUL R0, R87, R0 ;  /* 0x0000000057007220 */ /* 0x000fe40000400000 */
[----:B------:R-:W-:Y:S01]  /*9580*/  F2FP.TF32.F32.PACK_B R7, R7 ;  /* 0x00000007ff07723e */ /* 0x000fe200024050ff */
[----:B------:R0:W-:Y:S01]  /*9590*/  @P6 STG.E desc[UR12][R2.64+0x184], R75 ;  /* 0x0001844b02006986 */ /* 0x0001e2000c10190c */
[----:B------:R-:W-:-:S03]  /*95a0*/  ISETP.GT.AND P6, PT, R8, 0x70, P1 ;  /* 0x000000700800780c */ /* 0x000fc60000fc4270 */
[----:B------:R-:W-:Y:S01]  /*95b0*/  @P2 STG.E desc[UR12][R10.64+0x1a0], R9 ;  /* 0x0001a0090a002986 */ /* 0x000fe2000c10190c */
[----:B------:R-:W-:-:S03]  /*95c0*/  ISETP.GT.AND P2, PT, R8, 0x71, P1 ;  /* 0x000000710800780c */ /* 0x000fc60000f44270 */
[----:B------:R-:W-:Y:S01]  /*95d0*/  @P5 STG.E desc[UR12][R10.64+0x1a4], R77 ;  /* 0x0001a44d0a005986 */ /* 0x000fe2000c10190c */
[----:B------:R-:W-:Y:S01]  /*95e0*/  ISETP.GT.AND P5, PT, R8, 0x70, P0 ;  /* 0x000000700800780c */ /* 0x000fe200007a4270 */
[----:B0-----:R-:W-:Y:S02]  /*95f0*/  @P3 IMAD.MOV.U32 R2, RZ, RZ, R14 ;  /* 0x000000ffff023224 */ /* 0x001fe400078e000e */
[----:B------:R-:W-:-:S05]  /*9600*/  @P3 IMAD.MOV.U32 R3, RZ, RZ, R15 ;  /* 0x000000ffff033224 */ /* 0x000fca00078e000f */
[----:B------:R0:W-:Y:S01]  /*9610*/  @P3 STG.E desc[UR12][R2.64+0x1a0], R13 ;  /* 0x0001a00d02003986 */ /* 0x0001e2000c10190c */
[C---:B------:R-:W-:Y:S02]  /*9620*/  ISETP.GT.AND P3, PT, R8.reuse, 0x78, P1 ;  /* 0x000000780800780c */ /* 0x040fe40000f64270 */
[----:B------:R-:W-:Y:S01]  /*9630*/  ISETP.GT.AND P1, PT, R8, 0x79, P1 ;  /* 0x000000790800780c */ /* 0x000fe20000f24270 */
[----:B0-----:R-:W-:Y:S02]  /*9640*/  @P4 IMAD.MOV.U32 R2, RZ, RZ, R14 ;  /* 0x000000ffff024224 */ /* 0x001fe400078e000e */
[----:B------:R-:W-:-:S05]  /*9650*/  @P4 IMAD.MOV.U32 R3, RZ, RZ, R15 ;  /* 0x000000ffff034224 */ /* 0x000fca00078e000f */
[----:B------:R0:W-:Y:S01]  /*9660*/  @P4 STG.E desc[UR12][R2.64+0x1a4], R79 ;  /* 0x0001a44f02004986 */ /* 0x0001e2000c10190c */
[----:B------:R-:W-:-:S03]  /*9670*/  ISETP.GT.AND P4, PT, R8, 0x71, P0 ;  /* 0x000000710800780c */ /* 0x000fc60000784270 */
[----:B------:R-:W-:Y:S01]  /*9680*/  @P6 STG.E desc[UR12][R10.64+0x1c0], R5 ;  /* 0x0001c0050a006986 */ /* 0x000fe2000c10190c */
[C---:B------:R-:W-:Y:S02]  /*9690*/  ISETP.GT.AND P6, PT, R8.reuse, 0x78, P0 ;  /* 0x000000780800780c */ /* 0x040fe400007c4270 */
[----:B------:R-:W-:Y:S01]  /*96a0*/  ISETP.GT.AND P0, PT, R8, 0x79, P0 ;  /* 0x000000790800780c */ /* 0x000fe20000704270 */
[----:B------:R-:W-:Y:S01]  /*96b0*/  @P2 STG.E desc[UR12][R10.64+0x1c4], R81 ;  /* 0x0001c4510a002986 */ /* 0x000fe2000c10190c */
[----:B0-----:R-:W-:Y:S02]  /*96c0*/  @P5 IMAD.MOV.U32 R2, RZ, RZ, R14 ;  /* 0x000000ffff025224 */ /* 0x001fe400078e000e */
[----:B------:R-:W-:-:S05]  /*96d0*/  @P5 IMAD.MOV.U32 R3, RZ, RZ, R15 ;  /* 0x000000ffff035224 */ /* 0x000fca00078e000f */
[----:B------:R0:W-:Y:S02]  /*96e0*/  @P5 STG.E desc[UR12][R2.64+0x1c0], R7 ;  /* 0x0001c00702005986 */ /* 0x0001e4000c10190c */
[----:B0-----:R-:W-:Y:S02]  /*96f0*/  @P4 IMAD.MOV.U32 R2, RZ, RZ, R14 ;  /* 0x000000ffff024224 */ /* 0x001fe400078e000e */
[----:B------:R-:W-:-:S05]  /*9700*/  @P4 IMAD.MOV.U32 R3, RZ, RZ, R15 ;  /* 0x000000ffff034224 */ /* 0x000fca00078e000f */
[----:B------:R0:W-:Y:S04]  /*9710*/  @P4 STG.E desc[UR12][R2.64+0x1c4], R83 ;  /* 0x0001c45302004986 */ /* 0x0001e8000c10190c */
[----:B------:R1:W-:Y:S04]  /*9720*/  @P3 STG.E desc[UR12][R10.64+0x1e0], R17 ;  /* 0x0001e0110a003986 */ /* 0x0003e8000c10190c */
[----:B------:R1:W-:Y:S01]  /*9730*/  @P1 STG.E desc[UR12][R10.64+0x1e4], R85 ;  /* 0x0001e4550a001986 */ /* 0x0003e2000c10190c */
[----:B0-----:R-:W-:Y:S02]  /*9740*/  @P6 IMAD.MOV.U32 R2, RZ, RZ, R14 ;  /* 0x000000ffff026224 */ /* 0x001fe400078e000e */
[----:B------:R-:W-:-:S05]  /*9750*/  @P6 IMAD.MOV.U32 R3, RZ, RZ, R15 ;  /* 0x000000ffff036224 */ /* 0x000fca00078e000f */
[----:B------:R1:W-:Y:S01]  /*9760*/  @P6 STG.E desc[UR12][R2.64+0x1e0], R19 ;  /* 0x0001e01302006986 */ /* 0x0003e2000c10190c */
[----:B------:R-:W-:Y:S05]  /*9770*/  @!P0 EXIT ;  /* 0x000000000000894d */ /* 0x000fea0003800000 */
[----:B-1----:R-:W-:-:S05]  /*9780*/  F2FP.TF32.F32.PACK_B R3, R0 ;  /* 0x00000000ff03723e */ /* 0x002fca00024050ff */
[----:B------:R-:W-:Y:S01]  /*9790*/  STG.E desc[UR12][R14.64+0x1e4], R3 ;  /* 0x0001e4030e007986 */ /* 0x000fe2000c10190c */
[----:B------:R-:W-:Y:S05]  /*97a0*/  EXIT ;  /* 0x000000000000794d */ /* 0x000fea0003800000 */
.L_x_13:
[----:B------:R-:W-:-:S13]  /*97b0*/  ISETP.NE.AND P0, PT, R8, RZ, PT ;  /* 0x000000ff0800720c */ /* 0x000fda0003f05270 */
[----:B------:R-:W-:Y:S05]  /*97c0*/  @P0 EXIT ;  /* 0x000000000000094d */ /* 0x000fea0003800000 */
[----:B------:R-:W4:Y:S01]  /*97d0*/  S2UR UR4, SR_CgaCtaId ;  /* 0x00000000000479c3 */ /* 0x000f220000008800 */
[----:B------:R-:W-:Y:S01]  /*97e0*/  ELECT P0, URZ, PT ;  /* 0x00000000003f782f */ /* 0x000fe20003800000 */
[----:B----4-:R-:W-:-:S12]  /*97f0*/  IMAD.U32 R17, RZ, RZ, UR4 ;  /* 0x00000004ff117e24 */ /* 0x010fd8000f8e00ff */
[----:B------:R-:W-:Y:S05]  /*9800*/  @!P0 BRA `(.L_x_278) ;  /* 0x00000050008c8947 */ /* 0x000fea0003800000 */
[----:B------:R-:W-:Y:S01]  /*9810*/  ISETP.GE.AND P0, PT, R4, 0x1, PT ;  /* 0x000000010400780c */ /* 0x000fe20003f06270 */
[----:B--2--5:R-:W-:-:S05]  /*9820*/  IMAD.SHL.U32 R0, R17, 0x4, RZ ;  /* 0x0000000411007824 */ /* 0x024fca00078e00ff */
[----:B------:R-:W-:-:S05]  /*9830*/  LOP3.LUT R0, R0, 0x4, RZ, 0xc0, !PT ;  /* 0x0000000400007812 */ /* 0x000fca00078ec0ff */
[----:B------:R-:W-:Y:S02]  /*9840*/  IMAD R2, R13, 0x80, R0 ;  /* 0x000000800d027824 */ /* 0x000fe400078e0200 */
[----:B------:R-:W-:Y:S05]  /*9850*/  @!P0 BRA `(.L_x_278) ;  /* 0x0000005000788947 */ /* 0x000fea0003800000 */
[----:B------:R-:W-:Y:S01]  /*9860*/  LOP3.LUT P0, RZ, R10, 0x1f, RZ, 0xc0, !PT ;  /* 0x0000001f0aff7812 */ /* 0x000fe2000780c0ff */
[----:B------:R-:W-:Y:S01]  /*9870*/  IMAD.SHL.U32 R18, R12, 0x80, RZ ;  /* 0x000000800c127824 */ /* 0x000fe200078e00ff */
[----:B------:R-:W-:Y:S01]  /*9880*/  LOP3.LUT R0, R17, 0x1, RZ, 0xc0, !PT ;  /* 0x0000000111007812 */ /* 0x000fe200078ec0ff */
[C---:B------:R-:W-:Y:S01]  /*9890*/  VIADD R52, R2.reuse, 0x8 ;  /* 0x0000000802347836 */ /* 0x040fe20000000000 */
[C---:B------:R-:W-:Y:S01]  /*98a0*/  ISETP.NE.AND P1, PT, R15.reuse, RZ, PT ;  /* 0x000000ff0f00720c */ /* 0x040fe20003f25270 */
[C---:B------:R-:W-:Y:S01]  /*98b0*/  VIADD R53, R2.reuse, 0x10 ;  /* 0x0000001002357836 */ /* 0x040fe20000000000 */
[----:B------:R-:W-:Y:S01]  /*98c0*/  ISETP.NE.OR P0, PT, R15, RZ, !P0 ;  /* 0x000000ff0f00720c */ /* 0x000fe20004705670 */
[C---:B------:R-:W-:Y:S01]  /*98d0*/  VIADD R54, R2.reuse, 0x18 ;  /* 0x0000001802367836 */ /* 0x040fe20000000000 */
[----:B------:R-:W-:Y:S01]  /*98e0*/  LOP3.LUT R67, R3, 0x2, RZ, 0xfc, !PT ;  /* 0x0000000203437812 */ /* 0x000fe200078efcff */
[C---:B------:R-:W-:Y:S01]  /*98f0*/  VIADD R55, R2.reuse, 0x20 ;  /* 0x0000002002377836 */ /* 0x040fe20000000000 */
[----:B------:R-:W-:Y:S01]  /*9900*/  CS2R R10, SRZ ;  /* 0x00000000000a7805 */ /* 0x000fe2000001ff00 */
[C---:B------:R-:W-:Y:S01]  /*9910*/  VIADD R56, R2.reuse, 0x28 ;  /* 0x0000002802387836 */ /* 0x040fe20000000000 */
[----:B------:R-:W-:Y:S01]  /*9920*/  CS2R R12, SRZ ;  /* 0x00000000000c7805 */ /* 0x000fe2000001ff00 */
[----:B------:R-:W-:-:S02]  /*9930*/  VIADD R57, R2, 0x30 ;  /* 0x0000003002397836 */ /* 0x000fc40000000000 */
[C---:B------:R-:W-:Y:S02]  /*9940*/  VIADD R58, R2.reuse, 0x38 ;  /* 0x00000038023a7836 */ /* 0x040fe40000000000 */
[C---:B------:R-:W-:Y:S02]  /*9950*/  VIADD R59, R2.reuse, 0x40 ;  /* 0x00000040023b7836 */ /* 0x040fe40000000000 */
[C---:B------:R-:W-:Y:S02]  /*9960*/  VIADD R60, R2.reuse, 0x48 ;  /* 0x00000048023c7836 */ /* 0x040fe40000000000 */
[C---:B------:R-:W-:Y:S02]  /*9970*/  VIADD R61, R2.reuse, 0x50 ;  /* 0x00000050023d7836 */ /* 0x040fe40000000000 */
[C---:B------:R-:W-:Y:S02]  /*9980*/  VIADD R62, R2.reuse, 0x58 ;  /* 0x00000058023e7836 */ /* 0x040fe40000000000 */
[----:B------:R-:W-:-:S02]  /*9990*/  VIADD R63, R2, 0x60 ;  /* 0x00000060023f7836 */ /* 0x000fc40000000000 */
[C---:B------:R-:W-:Y:S02]  /*99a0*/  VIADD R64, R2.reuse, 0x68 ;  /* 0x0000006802407836 */ /* 0x040fe40000000000 */
[C---:B------:R-:W-:Y:S02]  /*99b0*/  VIADD R65, R2.reuse, 0x70 ;  /* 0x0000007002417836 */ /* 0x040fe40000000000 */
[----:B------:R-:W-:Y:S02]  /*99c0*/  VIADD R66, R2, 0x78 ;  /* 0x0000007802427836 */ /* 0x000fe40000000000 */
[----:B------:R-:W-:Y:S02]  /*99d0*/  IMAD.MOV.U32 R5, RZ, RZ, RZ ;  /* 0x000000ffff057224 */ /* 0x000fe400078e00ff */
[----:B------:R-:W-:Y:S02]  /*99e0*/  IMAD.MOV.U32 R8, RZ, RZ, 0x1 ;  /* 0x00000001ff087424 */ /* 0x000fe400078e00ff */
[----:B---3--:R-:W-:-:S02]  /*99f0*/  IMAD.MOV.U32 R9, RZ, RZ, R4 ;  /* 0x000000ffff097224 */ /* 0x008fc400078e0004 */
        /* <DEDUP_REMOVED lines=14> */
[----:B------:R-:W-:-:S07]  /*9ae0*/  VIADD R51, R18, 0x78 ;  /* 0x0000007812337836 */ /* 0x000fce0000000000 */
.L_x_282:
[----:B------:R-:W2:Y:S01]  /*9af0*/  S2UR UR4, SR_CgaCtaId ;  /* 0x00000000000479c3 */ /* 0x000ea20000008800 */
[----:B01----:R-:W-:Y:S01]  /*9b00*/  MOV R6, 0x400 ;  /* 0x0000040000067802 */ /* 0x003fe20000000f00 */
[----:B--2---:R-:W-:-:S05]  /*9b10*/  IMAD.U32 R17, RZ, RZ, UR4 ;  /* 0x00000004ff117e24 */ /* 0x004fca000f8e00ff */
[----:B------:R-:W-:Y:S02]  /*9b20*/  LEA R19, R17, R6, 0x18 ;  /* 0x0000000611137211 */ /* 0x000fe400078ec0ff */
[----:B------:R-:W-:-:S03]  /*9b30*/  SHF.L.U32 R6, R8, 0x1f, RZ ;  /* 0x0000001f08067819 */ /* 0x000fc600000006ff */
[----:B------:R-:W-:-:S07]  /*9b40*/  IMAD R7, R5, 0x8, R19 ;  /* 0x0000000805077824 */ /* 0x000fce00078e0213 */
.L_x_279:
[----:B0-----:R0:W1:Y:S02]  /*9b50*/  SYNCS.PHASECHK.TRANS64.TRYWAIT P2, [R7+URZ+0x30018], R6 ;  /* 0x03001806070075a7 */ /* 0x001064000804017f */
[----:B-1----:R-:W-:Y:S05]  /*9b60*/  @!P2 NANOSLEEP.SYNCS 0x989680 ;  /* 0x009896800000a95d */ /* 0x002fea0003900000 */
[----:B------:R-:W1:Y:S02]  /*9b70*/  @!P2 SYNCS.PHASECHK.TRANS64 P2, [R7+URZ+0x30018], R6 ;  /* 0x030018060700a5a7 */ /* 0x000e64000804007f */
[----:B-1----:R-:W-:Y:S05]  /*9b80*/  @!P2 BRA `(.L_x_279) ;  /* 0xfffffffc00f0a947 */ /* 0x002fea000383ffff */
[----:B0-----:R-:W0:Y:S02]  /*9b90*/  @!P1 LDC R6, c[0x0][0x580] ;  /* 0x00016000ff069b82 */ /* 0x001e240000000800 */
[----:B0-----:R0:W-:Y:S02]  /*9ba0*/  @!P1 SYNCS.ARRIVE.TRANS64 RZ, [R7+URZ+0x30000], R6 ;  /* 0x0300000607ff99a7 */ /* 0x0011e4000800003f */
[----:B0-----:R-:W-:-:S04]  /*9bb0*/  PRMT R6, R67, 0x9910, RZ ;  /* 0x0000991043067816 */ /* 0x001fc800000000ff */
[----:B------:R-:W-:-:S13]  /*9bc0*/  ISETP.NE.AND P2, PT, R6, 0x2, PT ;  /* 0x000000020600780c */ /* 0x000fda0003f45270 */
[----:B------:R-:W-:Y:S05]  /*9bd0*/  @P2 BRA `(.L_x_280) ;  /* 0x0000000000042947 */ /* 0x000fea0003800000 */
[----:B------:R-:W-:Y:S01]  /*9be0*/  BPT.TRAP 0x1 ;  /* 0x000000040000795c */ /* 0x000fe20000300000 */
.L_x_280:
[----:B------:R-:W-:Y:S05]  /*9bf0*/  @P0 BRA `(.L_x_281) ;  /* 0x0000000000040947 */ /* 0x000fea0003800000 */
[----:B------:R-:W-:Y:S01]  /*9c00*/  BPT.TRAP 0x1 ;  /* 0x000000040000795c */ /* 0x000fe20000300000 */
.L_x_281:
[----:B------:R-:W-:Y:S01]  /*9c10*/  ULDC UR15, c[0x0][0x380] ;  /* 0x0000e000000f7ab9 */ /* 0x000fe20000000800 */
[----:B------:R-:W-:Y:S01]  /*9c20*/  R2UR UR51, R38 ;  /* 0x00000000263372ca */ /* 0x000fe200000e0000 */
[----:B------:R-:W-:Y:S01]  /*9c30*/  UISETP.NE.AND UP0, UPT, UR15, 0x1, UPT ;  /* 0x000000010f00788c */ /* 0x000fe2000bf05270 */
[----:B------:R-:W-:Y:S01]  /*9c40*/  R2UR UR48, R18 ;  /* 0x00000000123072ca */ /* 0x000fe200000e0000 */
[----:B------:R-:W-:Y:S01]  /*9c50*/  ULDC UR31, c[0x0][0x38c] ;  /* 0x0000e300001f7ab9 */ /* 0x000fe20000000800 */
[----:B------:R-:W-:Y:S01]  /*9c60*/  R2UR UR49, R37 ;  /* 0x00000000253172ca */ /* 0x000fe200000e0000 */
[----:B------:R-:W-:Y:S01]  /*9c70*/  UISETP.NE.AND UP1, UPT, UR31, 0x1, UPT ;  /* 0x000000011f00788c */ /* 0x000fe2000bf25270 */
[----:B------:R-:W-:Y:S01]  /*9c80*/  R2UR UR53, R41 ;  /* 0x00000000293572ca */ /* 0x000fe200000e0000 */
[----:B------:R-:W0:Y:S01]  /*9c90*/  LDC.64 R14, c[0x0][0x3d0] ;  /* 0x0000f400ff0e7b82 */ /* 0x000e220000000a00 */
[----:B------:R-:W-:Y:S01]  /*9ca0*/  R2UR UR50, R39 ;  /* 0x00000000273272ca */ /* 0x000fe200000e0000 */
[----:B------:R-:W-:Y:S01]  /*9cb0*/  ULDC.64 UR58, c[0x0][0x3c8] ;  /* 0x0000f200003a7ab9 */ /* 0x000fe20000000a00 */
[----:B------:R-:W-:Y:S01]  /*9cc0*/  R2UR UR54, R40 ;  /* 0x00000000283672ca */ /* 0x000fe200000e0000 */
[----:B------:R-:W-:Y:S01]  /*9cd0*/  ULDC.64 UR42, c[0x0][0x198] ;  /* 0x00006600002a7ab9 */ /* 0x000fe20000000a00 */
[----:B------:R-:W-:Y:S01]  /*9ce0*/  @UP0 ULDC UR16, c[0x0][0x384] ;  /* 0x0000e10000100ab9 */ /* 0x000fe20000000800 */
[----:B------:R-:W-:Y:S01]  /*9cf0*/  @UP0 ULDC UR10, c[0x0][0x384] ;  /* 0x0000e100000a0ab9 */ /* 0x000fe20000000800 */
[----:B------:R-:W-:Y:S01]  /*9d00*/  UIMAD.WIDE.U32 UR16, UR51, UR16, URZ ;  /* 0x00000010331072a5 */ /* 0x000fe2000f8e003f */
[----:B------:R-:W-:Y:S01]  /*9d10*/  R2UR UR55, R43 ;  /* 0x000000002b3772ca */ /* 0x000fe200000e0000 */
[----:B------:R-:W-:Y:S01]  /*9d20*/  @UP0 ULDC UR21, c[0x0][0x388] ;  /* 0x0000e20000150ab9 */ /* 0x000fe20000000800 */
[----:B------:R-:W-:Y:S01]  /*9d30*/  UMOV UR26, UR51 ;  /* 0x00000033001a7c82 */ /* 0x000fe20008000000 */
[----:B------:R-:W-:Y:S01]  /*9d40*/  UIMAD.WIDE.U32 UR10, UR48, UR10, URZ ;  /* 0x0000000a300a72a5 */ /* 0x000fe2000f8e003f */
[----:B------:R-:W-:Y:S01]  /*9d50*/  R2UR UR52, R42 ;  /* 0x000000002a3472ca */ /* 0x000fe200000e0000 */
[----:B------:R-:W-:Y:S01]  /*9d60*/  @UP0 USHF.R.U32.HI UR26, URZ, UR21, UR17 ;  /* 0x000000153f1a0299 */ /* 0x000fe20008011611 */
[----:B------:R-:W0:Y:S01]  /*9d70*/  LDC R16, c[0x0][0x400] ;  /* 0x00010000ff107b82 */ /* 0x000e220000000800 */
[----:B------:R-:W-:Y:S01]  /*9d80*/  @UP0 ULDC UR14, c[0x0][0x388] ;  /* 0x0000e200000e0ab9 */ /* 0x000fe20000000800 */
[----:B------:R-:W-:Y:S01]  /*9d90*/  UMOV UR20, UR48 ;  /* 0x0000003000147c82 */ /* 0x000fe20008000000 */
[----:B------:R-:W-:Y:S01]  /*9da0*/  @UP1 ULDC.64 UR4, c[0x0][0x390] ;  /* 0x0000e40000041ab9 */ /* 0x000fe20000000a00 */
[----:B------:R-:W-:Y:S01]  /*9db0*/  @UP0 USHF.R.U32.HI UR20, URZ, UR14, UR11 ;  /* 0x0000000e3f140299 */ /* 0x000fe2000801160b */
[----:B------:R-:W-:Y:S01]  /*9dc0*/  R2UR UR24, R46 ;  /* 0x000000002e1872ca */ /* 0x000fe200000e0000 */
[----:B------:R-:W-:Y:S01]  /*9dd0*/  UIMAD.WIDE.U32 UR22, UR26, UR4, URZ ;  /* 0x000000041a1672a5 */ /* 0x000fe2000f8e003f */
[----:B------:R-:W-:Y:S01]  /*9de0*/  R2UR UR61, R44 ;  /* 0x000000002c3d72ca */ /* 0x000fe200000e0000 */
[----:B------:R-:W-:Y:S01]  /*9df0*/  @UP1 ULDC.64 UR8, c[0x0][0x390] ;  /* 0x0000e40000081ab9 */ /* 0x000fe20000000a00 */
[----:B------:R-:W-:Y:S01]  /*9e00*/  @UP0 ULDC UR12, c[0x0][0x384] ;  /* 0x0000e100000c0ab9 */ /* 0x000fe20000000800 */
[----:B------:R-:W-:Y:S01]  /*9e10*/  UIMAD.WIDE.U32 UR10, UR20, UR8, URZ ;  /* 0x00000008140a72a5 */ /* 0x000fe2000f8e003f */
[----:B------:R-:W-:Y:S01]  /*9e20*/  R2UR UR39, R18 ;  /* 0x00000000122772ca */ /* 0x000fe200000e0000 */
[----:B------:R-:W-:Y:S01]  /*9e30*/  UIMAD.WIDE.U32 UR12, UR49, UR12, URZ ;  /* 0x0000000c310c72a5 */ /* 0x000fe2000f8e003f */
[----:B------:R-:W-:Y:S01]  /*9e40*/  R2UR UR25, R37 ;  /* 0x00000000251972ca */ /* 0x000fe200000e0000 */
[----:B------:R-:W-:Y:S01]  /*9e50*/  @UP0 ULDC UR18, c[0x0][0x388] ;  /* 0x0000e20000120ab9 */ /* 0x000fe20000000800 */
[----:B------:R-:W-:Y:S01]  /*9e60*/  UMOV UR19, UR49 ;  /* 0x0000003100137c82 */ /* 0x000fe20008000000 */
[----:B------:R-:W-:Y:S01]  /*9e70*/  UMOV UR30, UR26 ;  /* 0x0000001a001e7c82 */ /* 0x000fe20008000000 */
[----:B------:R-:W-:Y:S01]  /*9e80*/  @UP0 ULDC UR22, c[0x0][0x384] ;  /* 0x0000e10000160ab9 */ /* 0x000fe20000000800 */
[----:B------:R-:W-:Y:S01]  /*9e90*/  @UP0 USHF.R.U32.HI UR19, URZ, UR18, UR13 ;  /* 0x000000123f130299 */ /* 0x000fe2000801160d */
[----:B------:R-:W-:Y:S01]  /*9ea0*/  R2UR UR60, R45 ;  /* 0x000000002d3c72ca */ /* 0x000fe200000e0000 */
[----:B------:R-:W-:Y:S01]  /*9eb0*/  @UP1 USHF.R.U32.HI UR30, URZ, UR5, UR23 ;  /* 0x000000053f1e1299 */ /* 0x000fe20008011617 */
[----:B------:R-:W-:Y:S01]  /*9ec0*/  ISETP.GT.AND P6, PT, R9, 0x1, PT ;  /* 0x000000010900780c */ /* 0x000fe20003fc4270 */
[----:B------:R-:W-:Y:S01]  /*9ed0*/  UIMAD.WIDE.U32 UR22, UR53, UR22, URZ ;  /* 0x00000016351672a5 */ /* 0x000fe2000f8e003f */
[----:B------:R-:W-:Y:S01]  /*9ee0*/  @UP1 ULDC.64 UR6, c[0x0][0x390] ;  /* 0x0000e40000061ab9 */ /* 0x000fe20000000a00 */
[----:B------:R-:W-:Y:S01]  /*9ef0*/  UMOV UR18, UR20 ;  /* 0x0000001400127c82 */ /* 0x000fe20008000000 */
[----:B------:R-:W-:Y:S01]  /*9f00*/  @UP0 ULDC UR10, c[0x0][0x384] ;  /* 0x0000e100000a0ab9 */ /* 0x000fe20000000800 */
[----:B------:R-:W-:Y:S01]  /*9f10*/  @UP1 USHF.R.U32.HI UR18, URZ, UR9, UR11 ;  /* 0x000000093f121299 */ /* 0x000fe2000801160b */
[----:B0-----:R-:W-:Y:S01]  /*9f20*/  IMAD R15, R10, R15, R16 ;  /* 0x0000000f0a0f7224 */ /* 0x001fe200078e0210 */
[----:B------:R-:W-:Y:S01]  /*9f30*/  @UP0 ULDC UR21, c[0x0][0x388] ;  /* 0x0000e20000150ab9 */ /* 0x000fe20000000800 */
[----:B------:R-:W-:Y:S01]  /*9f40*/  UIMAD.WIDE.U32 UR12, UR19, UR6, URZ ;  /* 0x00000006130c72a5 */ /* 0x000fe2000f8e003f */
[----:B------:R-:W-:Y:S01]  /*9f50*/  UMOV UR34, UR53 ;  /* 0x0000003500227c82 */ /* 0x000fe20008000000 */
[----:B------:R-:W-:-:S02]  /*9f60*/  UIMAD.WIDE.U32 UR10, UR50, UR10, URZ ;  /* 0x0000000a320a72a5 */ /* 0x000fc4000f8e003f */
[----:B------:R-:W-:Y:S01]  /*9f70*/  @UP0 USHF.R.U32.HI UR34, URZ, UR21, UR23 ;  /* 0x000000153f220299 */ /* 0x000fe20008011617 */
[----:B------:R-:W-:Y:S01]  /*9f80*/  @UP0 ULDC UR14, c[0x0][0x388] ;  /* 0x0000e200000e0ab9 */ /* 0x000fe20000000800 */
[----:B------:R-:W-:Y:S01]  /*9f90*/  UMOV UR27, UR50 ;  /* 0x00000032001b7c82 */ /* 0x000fe20008000000 */
[----:B------:R-:W-:Y:S01]  /*9fa0*/  @UP1 ULDC.64 UR4, c[0x0][0x390] ;  /* 0x0000e40000041ab9 */ /* 0x000fe20000000a00 */
[----:B------:R-:W-:Y:S02]  /*9fb0*/  @UP0 USHF.R.U32.HI UR27, URZ, UR14, UR11 ;  /* 0x0000000e3f1b0299 */ /* 0x000fe4000801160b */
[----:B------:R-:W-:Y:S01]  /*9fc0*/  UIMAD.WIDE.U32 UR10, UR34, UR4, URZ ;  /* 0x00000004220a72a5 */ /* 0x000fe2000f8e003f */
[----:B------:R-:W-:Y:S01]  /*9fd0*/  UMOV UR17, UR19 ;  /* 0x0000001300117c82 */ /* 0x000fe20008000000 */
[----:B------:R-:W-:Y:S01]  /*9fe0*/  @UP0 ULDC UR12, c[0x0][0x384] ;  /* 0x0000e100000c0ab9 */ /* 0x000fe20000000800 */
[----:B------:R-:W-:Y:S02]  /*9ff0*/  @UP1 USHF.R.U32.HI UR17, URZ, UR7, UR13 ;  /* 0x000000073f111299 */ /* 0x000fe4000801160d */
[----:B------:R-:W-:Y:S01]  /*a000*/  UIMAD.WIDE.U32 UR12, UR54, UR12, URZ ;  /* 0x0000000c360c72a5 */ /* 0x000fe2000f8e003f */
[----:B------:R-:W-:Y:S01]  /*a010*/  @UP0 ULDC UR16, c[0x0][0x388] ;  /* 0x0000e20000100ab9 */ /* 0x000fe20000000800 */
[----:B------:R-:W-:Y:S01]  /*a020*/  UMOV UR41, UR54 ;  /* 0x0000003600297c82 */ /* 0x000fe20008000000 */
[----:B------:R-:W-:Y:S01]  /*a030*/  UMOV UR33, UR34 ;  /* 0x0000002200217c82 */ /* 0x000fe20008000000 */
[----:B------:R-:W-:Y:S01]  /*a040*/  @UP0 ULDC UR10, c[0x0][0x384] ;  /* 0x0000e100000a0ab9 */ /* 0x000fe20000000800 */
[----:B------:R-:W-:Y:S01]  /*a050*/  @UP1 ULDC.64 UR8, c[0x0][0x390] ;  /* 0x0000e40000081ab9 */ /* 0x000fe20000000a00 */
[----:B------:R-:W-:-:S02]  /*a060*/  @UP0 USHF.R.U32.HI UR41, URZ, UR16, UR13 ;  /* 0x000000103f290299 */ /* 0x000fc4000801160d */
[----:B------:R-:W-:Y:S02]  /*a070*/  @UP1 USHF.R.U32.HI UR33, URZ, UR5, UR11 ;  /* 0x000000053f211299 */ /* 0x000fe4000801160b */
[----:B------:R-:W-:Y:S01]  /*a080*/  UIMAD.WIDE.U32 UR10, UR55, UR10, URZ ;  /* 0x0000000a370a72a5 */ /* 0x000fe2000f8e003f */
[----:B------:R-:W-:Y:S01]  /*a090*/  @UP1 ULDC.64 UR6, c[0x0][0x390] ;  /* 0x0000e40000061ab9 */ /* 0x000fe20000000a00 */
[----:B------:R-:W-:Y:S01]  /*a0a0*/  UIMAD.WIDE.U32 UR22, UR27, UR8, URZ ;  /* 0x000000081b1672a5 */ /* 0x000fe2000f8e003f */
[----:B------:R-:W-:Y:S01]  /*a0b0*/  @UP0 ULDC UR16, c[0x0][0x388] ;  /* 0x0000e20000100ab9 */ /* 0x000fe20000000800 */
[----:B------:R-:W-:Y:S01]  /*a0c0*/  UIMAD.WIDE.U32 UR12, UR41, UR6, URZ ;  /* 0x00000006290c72a5 */ /* 0x000fe2000f8e003f */
[----:B------:R-:W-:Y:S01]  /*a0d0*/  UMOV UR37, UR55 ;  /* 0x0000003700257c82 */ /* 0x000fe20008000000 */
[----:B------:R-:W-:Y:S01]  /*a0e0*/  UMOV UR29, UR27 ;  /* 0x0000001b001d7c82 */ /* 0x000fe20008000000 */
[----:B------:R-:W-:Y:S02]  /*a0f0*/  @UP0 USHF.R.U32.HI UR37, URZ, UR16, UR11 ;  /* 0x000000103f250299 */ /* 0x000fe4000801160b */
[----:B------:R-:W-:Y:S01]  /*a100*/  @UP1 USHF.R.U32.HI UR29, URZ, UR9, UR23 ;  /* 0x000000093f1d1299 */ /* 0x000fe20008011617 */
[----:B------:R-:W-:Y:S01]  /*a110*/  UMOV UR28, UR41 ;  /* 0x00000029001c7c82 */ /* 0x000fe20008000000 */
[----:B------:R-:W-:Y:S01]  /*a120*/  @UP0 ULDC UR6, c[0x0][0x384] ;  /* 0x0000e10000060ab9 */ /* 0x000fe20000000800 */
[----:B------:R-:W-:Y:S01]  /*a130*/  @UP1 ULDC.64 UR8, c[0x0][0x390] ;  /* 0x0000e40000081ab9 */ /* 0x000fe20000000a00 */
[----:B------:R-:W-:-:S02]  /*a140*/  @UP1 USHF.R.U32.HI UR28, URZ, UR7, UR13 ;  /* 0x000000073f1c1299 */ /* 0x000fc4000801160d */
[----:B------:R-:W-:Y:S02]  /*a150*/  UIMAD.WIDE.U32 UR6, UR52, UR6, URZ ;  /* 0x00000006340672a5 */ /* 0x000fe4000f8e003f */
[----:B------:R-:W-:Y:S01]  /*a160*/  UIMAD.WIDE.U32 UR10, UR37, UR8, URZ ;  /* 0x00000008250a72a5 */ /* 0x000fe2000f8e003f */
[----:B------:R-:W-:Y:S01]  /*a170*/  R2UR UR8, R7 ;  /* 0x00000000070872ca */ /* 0x000fe200000e0000 */
[----:B------:R-:W-:Y:S01]  /*a180*/  @UP0 ULDC UR14, c[0x0][0x388] ;  /* 0x0000e200000e0ab9 */ /* 0x000fe20000000800 */
[----:B------:R-:W0:Y:S01]  /*a190*/  LDC.64 R6, c[0x0][0x3f8] ;  /* 0x0000fe00ff067b82 */ /* 0x000e220000000a00 */
[----:B------:R-:W-:Y:S01]  /*a1a0*/  UMOV UR35, UR52 ;  /* 0x0000003400237c82 */ /* 0x000fe20008000000 */
[----:B------:R-:W-:Y:S01]  /*a1b0*/  @UP0 USHF.R.U32.HI UR35, URZ, UR14, UR7 ;  /* 0x0000000e3f230299 */ /* 0x000fe20008011607 */
[----:B------:R-:W-:Y:S01]  /*a1c0*/  @UP1 ULDC.64 UR12, c[0x0][0x390] ;  /* 0x0000e400000c1ab9 */ /* 0x000fe20000000a00 */
[----:B------:R-:W-:Y:S02]  /*a1d0*/  UMOV UR36, UR37 ;  /* 0x0000002500247c82 */ /* 0x000fe40008000000 */
[----:B------:R-:W-:Y:S01]  /*a1e0*/  UIMAD.WIDE.U32 UR22, UR35, UR12, URZ ;  /* 0x0000000c231672a5 */ /* 0x000fe2000f8e003f */
[----:B------:R-:W-:Y:S01]  /*a1f0*/  R2UR UR12, R19 ;  /* 0x00000000130c72ca */ /* 0x000fe200000e0000 */
[----:B------:R-:W-:Y:S01]  /*a200*/  @UP1 USHF.R.U32.HI UR36, URZ, UR9, UR11 ;  /* 0x000000093f241299 */ /* 0x000fe2000801160b */
[----:B------:R-:W-:Y:S01]  /*a210*/  R2UR UR11, R5 ;  /* 0x00000000050b72ca */ /* 0x000fe200000e0000 */
[----:B------:R-:W-:Y:S01]  /*a220*/  UMOV UR32, UR35 ;  /* 0x0000002300207c82 */ /* 0x000fe20008000000 */
[----:B------:R-:W-:Y:S01]  /*a230*/  @UP1 USHF.R.U32.HI UR32, URZ, UR13, UR23 ;  /* 0x0000000d3f201299 */ /* 0x000fe20008011617 */
[----:B------:R-:W-:Y:S01]  /*a240*/  R2UR UR10, R12 ;  /* 0x000000000c0a72ca */ /* 0x000fe200000e0000 */
[----:B------:R-:W-:Y:S01]  /*a250*/  UIADD3 UR9, UR8, 0x30000, URZ ;  /* 0x0003000008097890 */ /* 0x000fe2000fffe03f */
[----:B------:R-:W-:Y:S01]  /*a260*/  ULDC UR23, c[0x0][0x398] ;  /* 0x0000e60000177ab9 */ /* 0x000fe20000000800 */
[----:B------:R-:W-:Y:S01]  /*a270*/  @UP0 ULDC UR4, c[0x0][0x384] ;  /* 0x0000e10000040ab9 */ /* 0x000fe20000000800 */
[----:B------:R-:W-:Y:S01]  /*a280*/  UISETP.NE.AND UP2, UPT, UR23, 0x1, UPT ;  /* 0x000000011700788c */ /* 0x000fe2000bf45270 */
[----:B------:R-:W-:Y:S01]  /*a290*/  UMOV UR45, UR24 ;  /* 0x00000018002d7c82 */ /* 0x000fe20008000000 */
[----:B------:R-:W-:-:S04]  /*a2a0*/  UIMAD.WIDE.U32 UR4, UR61, UR4, URZ ;  /* 0x000000043d0472a5 */ /* 0x000fc8000f8e003f */
[----:B------:R-:W-:Y:S01]  /*a2b0*/  ULEA UR8, UR11, UR12, 0xf ;  /* 0x0000000c0b087291 */ /* 0x000fe2000f8e783f */
[----:B0-----:R-:W-:Y:S01]  /*a2c0*/  IMAD R7, R11, R14, R7 ;  /* 0x0000000e0b077224 */ /* 0x001fe200078e0207 */
[----:B------:R-:W-:Y:S01]  /*a2d0*/  UMOV UR14, UR18 ;  /* 0x00000012000e7c82 */ /* 0x000fe20008000000 */
[----:B------:R-:W-:Y:S01]  /*a2e0*/  IMAD R6, R13, UR59, R6 ;  /* 0x0000003b0d067c24 */ /* 0x000fe2000f8e0206 */
[----:B------:R-:W-:Y:S01]  /*a2f0*/  @UP0 ULDC UR21, c[0x0][0x388] ;  /* 0x0000e20000150ab9 */ /* 0x000fe20000000800 */
[----:B------:R-:W-:Y:S01]  /*a300*/  @UP2 ULDC UR12, c[0x0][0x39c] ;  /* 0x0000e700000c2ab9 */ /* 0x000fe20000000800 */
[----:B------:R-:W-:Y:S01]  /*a310*/  @UP2 ULDC UR24, c[0x0][0x3a0] ;  /* 0x0000e80000182ab9 */ /* 0x000fe20000000800 */
[----:B------:R-:W-:Y:S01]  /*a320*/  UIMAD.WIDE.U32 UR12, UR18, UR12, URZ ;  /* 0x0000000c120c72a5 */ /* 0x000fe2000f8e003f */
[----:B------:R-:W-:Y:S01]  /*a330*/  IMAD.U32 R6, R7, 0x20, R6 ;  /* 0x0000002007067824 */ /* 0x000fe200078e0006 */
[----:B------:R-:W-:Y:S01]  /*a340*/  @UP2 ULDC UR22, c[0x0][0x39c] ;  /* 0x0000e70000162ab9 */ /* 0x000fe20000000800 */
[----:B------:R-:W-:Y:S01]  /*a350*/  UIADD3 UR11, -UR20, URZ, URZ ;  /* 0x0000003f140b7290 */ /* 0x000fe2000fffe13f */
[----:B------:R-:W-:Y:S01]  /*a360*/  R2UR UR59, R46 ;  /* 0x000000002e3b72ca */ /* 0x000fe200000e0000 */
[----:B------:R-:W-:Y:S01]  /*a370*/  @UP2 USHF.R.U32.HI UR14, URZ, UR24, UR13 ;  /* 0x000000183f0e2299 */ /* 0x000fe2000801160d */
[----:B------:R-:W-:Y:S01]  /*a380*/  IMAD.U32 R6, R15, 0x400, R6 ;  /* 0x000004000f067824 */ /* 0x000fe200078e0006 */
[----:B------:R-:W-:Y:S01]  /*a390*/  UMOV UR40, UR61 ;  /* 0x0000003d00287c82 */ /* 0x000fe20008000000 */
[----:B------:R-:W-:-:S02]  /*a3a0*/  UIMAD.WIDE.U32 UR12, UR17, UR22, URZ ;  /* 0x00000016110c72a5 */ /* 0x000fc4000f8e003f */
[----:B------:R-:W-:Y:S02]  /*a3b0*/  @UP0 USHF.R.U32.HI UR40, URZ, UR21, UR5 ;  /* 0x000000153f280299 */ /* 0x000fe40008011605 */
[----:B------:R-:W-:Y:S01]  /*a3c0*/  UIMAD UR11, UR15, UR11, UR39 ;  /* 0x0000000b0f0b72a4 */ /* 0x000fe2000f8e0227 */
[----:B------:R-:W-:Y:S01]  /*a3d0*/  R2UR UR39, R6 ;  /* 0x00000000062772ca */ /* 0x000fe200000e0000 */
[----:B------:R-:W-:Y:S01]  /*a3e0*/  @UP2 ULDC UR21, c[0x0][0x3a0] ;  /* 0x0000e80000152ab9 */ /* 0x000fe20000000800 */
[----:B------:R-:W-:Y:S01]  /*a3f0*/  UMOV UR22, UR17 ;  /* 0x0000001100167c82 */ /* 0x000fe20008000000 */
[----:B------:R-:W-:Y:S01]  /*a400*/  @UP2 USHF.R.U32.HI UR22, URZ, UR21, UR13 ;  /* 0x000000153f162299 */ /* 0x000fe2000801160d */
[----:B------:R-:W-:Y:S01]  /*a410*/  @UP1 ULDC.64 UR6, c[0x0][0x390] ;  /* 0x0000e40000061ab9 */ /* 0x000fe20000000a00 */
[----:B------:R-:W-:Y:S02]  /*a420*/  UIADD3 UR21, -UR14, URZ, URZ ;  /* 0x0000003f0e157290 */ /* 0x000fe4000fffe13f */
[----:B------:R-:W-:-:S02]  /*a430*/  UIMAD.WIDE.U32 UR4, UR40, UR6, URZ ;  /* 0x00000006280472a5 */ /* 0x000fc4000f8e003f */
[----:B------:R-:W-:Y:S02]  /*a440*/  UIADD3 UR13, -UR18, URZ, URZ ;  /* 0x0000003f120d7290 */ /* 0x000fe4000fffe13f */
[----:B------:R-:W-:Y:S02]  /*a450*/  UIMAD UR21, UR23, UR21, UR18 ;  /* 0x00000015171572a4 */ /* 0x000fe4000f8e0212 */
[----:B------:R-:W-:Y:S02]  /*a460*/  UIADD3 UR24, -UR19, URZ, URZ ;  /* 0x0000003f13187290 */ /* 0x000fe4000fffe13f */
[----:B------:R-:W-:Y:S02]  /*a470*/  UIADD3 UR12, -UR17, URZ, URZ ;  /* 0x0000003f110c7290 */ /* 0x000fe4000fffe13f */
[----:B------:R-:W-:Y:S01]  /*a480*/  UIADD3 UR18, -UR22, URZ, URZ ;  /* 0x0000003f16127290 */ /* 0x000fe2000fffe13f */
[----:B------:R-:W-:Y:S01]  /*a490*/  UMOV UR38, UR40 ;  /* 0x0000002800267c82 */ /* 0x000fe20008000000 */
[----:B------:R-:W-:-:S02]  /*a4a0*/  UIMAD UR13, UR31, UR13, UR20 ;  /* 0x0000000d1f0d72a4 */ /* 0x000fc4000f8e0214 */
[----:B------:R-:W-:Y:S02]  /*a4b0*/  @UP1 USHF.R.U32.HI UR38, URZ, UR7, UR5 ;  /* 0x000000073f261299 */ /* 0x000fe40008011605 */
[----:B------:R-:W-:Y:S01]  /*a4c0*/  UIADD3 UR56, UP3, UR42, 0xf0, URZ ;  /* 0x000000f02a387890 */ /* 0x000fe2000ff7e03f */
[----:B------:R-:W-:Y:S01]  /*a4d0*/  ULDC.64 UR6, c[0x0][0x3f0] ;  /* 0x0000fc0000067ab9 */ /* 0x000fe20000000a00 */
[----:B------:R-:W-:Y:S01]  /*a4e0*/  ULDC.64 UR4, c[0x0][0x3c0] ;  /* 0x0000f00000047ab9 */ /* 0x000fe20000000a00 */
[----:B------:R-:W-:Y:S02]  /*a4f0*/  UIMAD UR24, UR15, UR24, UR25 ;  /* 0x000000180f1872a4 */ /* 0x000fe4000f8e0219 */
[----:B------:R-:W-:Y:S02]  /*a500*/  UIMAD UR20, UR31, UR12, UR19 ;  /* 0x0000000c1f1472a4 */ /* 0x000fe4000f8e0213 */
[----:B------:R-:W-:Y:S01]  /*a510*/  UIMAD UR18, UR23, UR18, UR17 ;  /* 0x00000012171272a4 */ /* 0x000fe2000f8e0211 */
[----:B------:R-:W-:Y:S01]  /*a520*/  ULDC UR47, c[0x0][0x3ec] ;  /* 0x0000fb00002f7ab9 */ /* 0x000fe20000000800 */
[----:B------:R-:W-:-:S02]  /*a530*/  UIMAD UR12, UR13, UR5, UR6 ;  /* 0x000000050d0c72a4 */ /* 0x000fc4000f8e0206 */
[----:B------:R-:W-:Y:S02]  /*a540*/  USHF.L.U32 UR10, UR10, 0x6, URZ ;  /* 0x000000060a0a7899 */ /* 0x000fe4000800063f */
[----:B------:R-:W-:Y:S02]  /*a550*/  UIADD3.X UR57, URZ, UR43, URZ, UP3, !UPT ;  /* 0x0000002b3f397290 */ /* 0x000fe40009ffe43f */
[----:B------:R-:W-:Y:S02]  /*a560*/  UIMAD UR11, UR11, UR4, UR47 ;  /* 0x000000040b0b72a4 */ /* 0x000fe4000f8e022f */
[----:B------:R-:W-:Y:S02]  /*a570*/  UIMAD UR13, UR21, UR58, UR7 ;  /* 0x0000003a150d72a4 */ /* 0x000fe4000f8e0207 */
[----:B------:R-:W-:Y:S02]  /*a580*/  UPRMT UR39, UR39, 0x5410, URZ ;  /* 0x0000541027277896 */ /* 0x000fe4000800003f */
[----:B------:R-:W-:-:S02]  /*a590*/  UIADD3 UR16, UR8, 0x800, URZ ;  /* 0x0000080008107890 */ /* 0x000fc4000fffe03f */
[----:B------:R-:W-:Y:S02]  /*a5a0*/  UIMAD UR19, UR24, UR4, UR47 ;  /* 0x00000004181372a4 */ /* 0x000fe4000f8e022f */
[----:B------:R-:W-:Y:S02]  /*a5b0*/  UIMAD UR20, UR20, UR5, UR6 ;  /* 0x00000005141472a4 */ /* 0x000fe4000f8e0206 */
[----:B------:R-:W-:Y:S01]  /*a5c0*/  UIMAD UR21, UR18, UR58, UR7 ;  /* 0x0000003a121572a4 */ /* 0x000fe2000f8e0207 */
[----:B------:R0:W-:Y:S01]  /*a5d0*/  UTMALDG.5D.IM2COL [UR8], [UR56], UR39 ;  /* 0x00000008380073b4 */ /* 0x0001e20008060027 */
[----:B------:R-:W-:Y:S01]  /*a5e0*/  UMOV UR17, UR9 ;  /* 0x0000000900117c82 */ /* 0x000fe20008000000 */
[----:B------:R-:W-:Y:S01]  /*a5f0*/  UMOV UR18, UR10 ;  /* 0x0000000a00127c82 */ /* 0x000fe20008000000 */
[----:B------:R-:W-:Y:S01]  /*a600*/  @UP0 ULDC UR24, c[0x0][0x384] ;  /* 0x0000e10000180ab9 */ /* 0x000fe20000000800 */
[----:B------:R-:W-:Y:S01]  /*a610*/  @UP0 ULDC UR46, c[0x0][0x384] ;  /* 0x0000e100002e0ab9 */ /* 0x000fe20000000800 */
[----:B------:R-:W-:Y:S01]  /*a620*/  @UP2 ULDC UR43, c[0x0][0x39c] ;  /* 0x0000e700002b2ab9 */ /* 0x000fe20000000800 */
[----:B------:R-:W-:Y:S01]  /*a630*/  @UP2 ULDC UR42, c[0x0][0x3a0] ;  /* 0x0000e800002a2ab9 */ /* 0x000fe20000000800 */
[----:B------:R-:W-:Y:S01]  /*a640*/  UMOV UR44, UR60 ;  /* 0x0000003c002c7c82 */ /* 0x000fe20008000000 */
[----:B------:R1:W-:Y:S01]  /*a650*/  UTMALDG.5D.IM2COL [UR16], [UR56], UR39 ;  /* 0x00000010380073b4 */ /* 0x0003e20008060027 */
[----:B0-----:R-:W-:Y:S01]  /*a660*/  UIMAD.WIDE.U32 UR12, UR60, UR24, URZ ;  /* 0x000000183c0c72a5 */ /* 0x001fe2000f8e003f */
[----:B------:R-:W-:Y:S01]  /*a670*/  @UP0 ULDC UR14, c[0x0][0x388] ;  /* 0x0000e200000e0ab9 */ /* 0x000fe20000000800 */
[----:B------:R-:W-:Y:S01]  /*a680*/  @UP0 ULDC UR11, c[0x0][0x388] ;  /* 0x0000e200000b0ab9 */ /* 0x000fe20000000800 */
[----:B------:R-:W-:Y:S01]  /*a690*/  @UP1 ULDC.64 UR24, c[0x0][0x390] ;  /* 0x0000e40000181ab9 */ /* 0x000fe20000000a00 */
[----:B-1----:R-:W-:Y:S01]  /*a6a0*/  UIMAD.WIDE.U32 UR16, UR59, UR46, URZ ;  /* 0x0000002e3b1072a5 */ /* 0x002fe2000f8e003f */
[----:B------:R-:W-:Y:S01]  /*a6b0*/  R2UR UR59, R38 ;  /* 0x00000000263b72ca */ /* 0x000fe200000e0000 */
[----:B------:R-:W-:-:S02]  /*a6c0*/  UIMAD.WIDE.U32 UR18, UR30, UR43, URZ ;  /* 0x0000002b1e1272a5 */ /* 0x000fc4000f8e003f */
[----:B------:R-:W-:Y:S01]  /*a6d0*/  UMOV UR22, UR30 ;  /* 0x0000001e00167c82 */ /* 0x000fe20008000000 */
[----:B------:R-:W-:Y:S01]  /*a6e0*/  @UP0 UMOV UR46, UR13 ;  /* 0x0000000d002e0c82 */ /* 0x000fe20008000000 */
[----:B------:R-:W-:Y:S02]  /*a6f0*/  @UP2 USHF.R.U32.HI UR22, URZ, UR42, UR19 ;  /* 0x0000002a3f162299 */ /* 0x000fe40008011613 */
[----:B------:R-:W-:Y:S02]  /*a700*/  @UP0 USHF.R.U32.HI UR44, URZ, UR14, UR46 ;  /* 0x0000000e3f2c0299 */ /* 0x000fe4000801162e */
[----:B------:R-:W-:Y:S02]  /*a710*/  @UP0 USHF.R.U32.HI UR45, URZ, UR11, UR17 ;  /* 0x0000000b3f2d0299 */ /* 0x000fe40008011611 */
[----:B------:R-:W-:Y:S02]  /*a720*/  UIADD3 UR11, -UR26, URZ, URZ ;  /* 0x0000003f1a0b7290 */ /* 0x000fe4000fffe13f */
[----:B------:R-:W-:-:S02]  /*a730*/  UIADD3 UR14, -UR30, URZ, URZ ;  /* 0x0000003f1e0e7290 */ /* 0x000fc4000fffe13f */
[----:B------:R-:W-:Y:S02]  /*a740*/  UIADD3 UR17, -UR22, URZ, URZ ;  /* 0x0000003f16117290 */ /* 0x000fe4000fffe13f */
[----:B------:R-:W-:Y:S02]  /*a750*/  UIMAD UR19, UR15, UR11, UR59 ;  /* 0x0000000b0f1372a4 */ /* 0x000fe4000f8e023b */
[----:B------:R-:W-:Y:S02]  /*a760*/  UIMAD UR14, UR31, UR14, UR26 ;  /* 0x0000000e1f0e72a4 */ /* 0x000fe4000f8e021a */
[----:B------:R-:W-:Y:S02]  /*a770*/  UIMAD UR17, UR23, UR17, UR30 ;  /* 0x00000011171172a4 */ /* 0x000fe4000f8e021e */
[----:B------:R-:W-:Y:S02]  /*a780*/  UIMAD.WIDE.U32 UR42, UR44, UR24, URZ ;  /* 0x000000182c2a72a5 */ /* 0x000fe4000f8e003f */
[----:B------:R-:W-:-:S02]  /*a790*/  UIADD3 UR16, UR8, 0x1000, URZ ;  /* 0x0000100008107890 */ /* 0x000fc4000fffe03f */
[----:B------:R-:W-:Y:S02]  /*a7a0*/  UIMAD UR19, UR19, UR4, UR47 ;  /* 0x00000004131372a4 */ /* 0x000fe4000f8e022f */
[----:B------:R-:W-:Y:S01]  /*a7b0*/  UIMAD UR20, UR14, UR5, UR6 ;  /* 0x000000050e1472a4 */ /* 0x000fe2000f8e0206 */
[----:B------:R-:W-:Y:S01]  /*a7c0*/  R2UR UR42, R39 ;  /* 0x00000000272a72ca */ /* 0x000fe200000e0000 */
[----:B------:R-:W-:Y:S01]  /*a7d0*/  UIMAD UR21, UR17, UR58, UR7 ;  /* 0x0000003a111572a4 */ /* 0x000fe2000f8e0207 */
[----:B------:R-:W-:Y:S02]  /*a7e0*/  @UP1 ULDC.64 UR12, c[0x0][0x390] ;  /* 0x0000e400000c1ab9 */ /* 0x000fe40000000a00 */
[----:B------:R-:W-:Y:S01]  /*a7f0*/  UMOV UR17, UR9 ;  /* 0x0000000900117c82 */ /* 0x000fe20008000000 */
[----:B------:R-:W-:Y:S01]  /*a800*/  UMOV UR18, UR10 ;  /* 0x0000000a00127c82 */ /* 0x000fe20008000000 */
[----:B------:R-:W-:Y:S01]  /*a810*/  UIMAD.WIDE.U32 UR46, UR45, UR12, URZ ;  /* 0x0000000c2d2e72a5 */ /* 0x000fe2000f8e003f */
[----:B------:R-:W-:Y:S01]  /*a820*/  @UP2 ULDC UR24, c[0x0][0x39c] ;  /* 0x0000e70000182ab9 */ /* 0x000fe20000000800 */
[----:B------:R-:W-:-:S02]  /*a830*/  @UP2 ULDC UR26, c[0x0][0x39c] ;  /* 0x0000e700001a2ab9 */ /* 0x000fc40000000800 */
[----:B------:R0:W-:Y:S01]  /*a840*/  UTMALDG.5D.IM2COL [UR16], [UR56], UR39 ;  /* 0x00000010380073b4 */ /* 0x0001e20008060027 */
[----:B------:R-:W-:Y:S01]  /*a850*/  @UP2 ULDC UR14, c[0x0][0x3a0] ;  /* 0x0000e800000e2ab9 */ /* 0x000fe20000000800 */
[----:B------:R-:W-:Y:S01]  /*a860*/  UMOV UR12, UR45 ;  /* 0x0000002d000c7c82 */ /* 0x000fe20008000000 */
[----:B------:R-:W-:Y:S01]  /*a870*/  UMOV UR30, UR29 ;  /* 0x0000001d001e7c82 */ /* 0x000fe20008000000 */
[----:B------:R-:W-:Y:S01]  /*a880*/  @UP1 USHF.R.U32.HI UR12, URZ, UR13, UR47 ;  /* 0x0000000d3f0c1299 */ /* 0x000fe2000801162f */
[----:B------:R-:W-:Y:S01]  /*a890*/  R2UR UR47, R40 ;  /* 0x00000000282f72ca */ /* 0x000fe200000e0000 */
[----:B------:R-:W-:Y:S01]  /*a8a0*/  UMOV UR11, UR44 ;  /* 0x0000002c000b7c82 */ /* 0x000fe20008000000 */
[----:B------:R-:W-:Y:S01]  /*a8b0*/  @UP2 ULDC UR13, c[0x0][0x3a0] ;  /* 0x0000e800000d2ab9 */ /* 0x000fe20000000800 */
[----:B------:R-:W-:Y:S01]  /*a8c0*/  @UP1 USHF.R.U32.HI UR11, URZ, UR25, UR43 ;  /* 0x000000193f0b1299 */ /* 0x000fe2000801162b */
[----:B------:R-:W-:Y:S02]  /*a8d0*/  R2UR UR46, R42 ;  /* 0x000000002a2e72ca */ /* 0x000fe400000e0000 */
[----:B------:R-:W-:Y:S01]  /*a8e0*/  ULDC UR43, c[0x0][0x3ec] ;  /* 0x0000fb00002b7ab9 */ /* 0x000fe20000000800 */
[----:B------:R-:W-:Y:S01]  /*a8f0*/  UMOV UR25, UR9 ;  /* 0x0000000900197c82 */ /* 0x000fe20008000000 */
[----:B------:R-:W-:-:S05]  /*a900*/  MOV R15, UR42 ;  /* 0x0000002a000f7c02 */ /* 0x000fca0008000f00 */
[----:B------:R-:W-:Y:S01]  /*a910*/  MOV R6, UR47 ;  /* 0x0000002f00067c02 */ /* 0x000fe20008000f00 */
[----:B0-----:R-:W-:Y:S02]  /*a920*/  UIMAD.WIDE.U32 UR18, UR29, UR24, URZ ;  /* 0x000000181d1272a5 */ /* 0x001fe4000f8e003f */
[----:B------:R-:W-:Y:S02]  /*a930*/  UIMAD.WIDE.U32 UR16, UR28, UR26, URZ ;  /* 0x0000001a1c1072a5 */ /* 0x000fe4000f8e003f */
[----:B------:R-:W-:Y:S02]  /*a940*/  @UP2 USHF.R.U32.HI UR30, URZ, UR14, UR19 ;  /* 0x0000000e3f1e2299 */ /* 0x000fe40008011613 */
[----:B------:R-:W-:Y:S01]  /*a950*/  UIADD3 UR14, -UR27, URZ, URZ ;  /* 0x0000003f1b0e7290 */ /* 0x000fe2000fffe13f */
[----:B------:R-:W-:Y:S01]  /*a960*/  UMOV UR22, UR28 ;  /* 0x0000001c00167c82 */ /* 0x000fe20008000000 */
[----:B------:R-:W-:Y:S02]  /*a970*/  @UP2 USHF.R.U32.HI UR22, URZ, UR13, UR17 ;  /* 0x0000000d3f162299 */ /* 0x000fe40008011611 */
[----:B------:R-:W-:-:S02]  /*a980*/  UIADD3 UR13, -UR29, URZ, URZ ;  /* 0x0000003f1d0d7290 */ /* 0x000fc4000fffe13f */
[----:B------:R-:W-:Y:S02]  /*a990*/  UIADD3 UR16, -UR30, URZ, URZ ;  /* 0x0000003f1e107290 */ /* 0x000fe4000fffe13f */
[----:B------:R-:W-:Y:S02]  /*a9a0*/  UIMAD UR14, UR15, UR14, UR42 ;  /* 0x0000000e0f0e72a4 */ /* 0x000fe4000f8e022a */
[----:B------:R-:W-:Y:S02]  /*a9b0*/  UIMAD UR13, UR31, UR13, UR27 ;  /* 0x0000000d1f0d72a4 */ /* 0x000fe4000f8e021b */
[----:B------:R-:W-:Y:S02]  /*a9c0*/  UIMAD UR29, UR23, UR16, UR29 ;  /* 0x00000010171d72a4 */ /* 0x000fe4000f8e021d */
[----:B------:R-:W-:Y:S02]  /*a9d0*/  UIMAD UR27, UR14, UR4, UR43 ;  /* 0x000000040e1b72a4 */ /* 0x000fe4000f8e022b */
[----:B------:R-:W-:-:S02]  /*a9e0*/  UIADD3 UR21, -UR22, URZ, URZ ;  /* 0x0000003f16157290 */ /* 0x000fc4000fffe13f */
[----:B------:R-:W-:Y:S02]  /*a9f0*/  UIADD3 UR16, -UR41, URZ, URZ ;  /* 0x0000003f29107290 */ /* 0x000fe4000fffe13f */
[----:B------:R-:W-:Y:S02]  /*aa00*/  UIADD3 UR14, -UR28, URZ, URZ ;  /* 0x0000003f1c0e7290 */ /* 0x000fe4000fffe13f */
[----:B------:R-:W-:Y:S02]  /*aa10*/  UIMAD UR21, UR23, UR21, UR28 ;  /* 0x00000015171572a4 */ /* 0x000fe4000f8e021c */
[----:B------:R-:W-:Y:S01]  /*aa20*/  UIMAD UR19, UR15, UR16, UR47 ;  /* 0x000000100f1372a4 */ /* 0x000fe2000f8e022f */
[----:B------:R-:W-:Y:S01]  /*aa30*/  R2UR UR47, R6 ;  /* 0x00000000062f72ca */ /* 0x000fe200000e0000 */
[----:B------:R-:W-:Y:S01]  /*aa40*/  UIMAD UR14, UR31, UR14, UR41 ;  /* 0x0000000e1f0e72a4 */ /* 0x000fe2000f8e0229 */
[----:B------:R-:W-:Y:S01]  /*aa50*/  R2UR UR41, R41 ;  /* 0x00000000292972ca */ /* 0x000fe200000e0000 */
[----:B------:R-:W-:-:S02]  /*aa60*/  UIADD3 UR24, UR8, 0x1800, URZ ;  /* 0x0000180008187890 */ /* 0x000fc4000fffe03f */
[----:B------:R-:W-:Y:S02]  /*aa70*/  UIMAD UR28, UR13, UR5, UR6 ;  /* 0x000000050d1c72a4 */ /* 0x000fe4000f8e0206 */
[----:B------:R-:W-:Y:S02]  /*aa80*/  UIMAD UR29, UR29, UR58, UR7 ;  /* 0x0000003a1d1d72a4 */ /* 0x000fe4000f8e0207 */
[----:B------:R-:W-:Y:S02]  /*aa90*/  UIADD3 UR16, UR8, 0x2000, URZ ;  /* 0x0000200008107890 */ /* 0x000fe4000fffe03f */
[----:B------:R-:W-:Y:S02]  /*aaa0*/  UIMAD UR19, UR19, UR4, UR43 ;  /* 0x00000004131372a4 */ /* 0x000fe4000f8e022b */
[----:B------:R-:W-:Y:S02]  /*aab0*/  UIMAD UR20, UR14, UR5, UR6 ;  /* 0x000000050e1472a4 */ /* 0x000fe4000f8e0206 */
[----:B------:R-:W-:Y:S01]  /*aac0*/  UIMAD UR21, UR21, UR58, UR7 ;  /* 0x0000003a151572a4 */ /* 0x000fe2000f8e0207 */
[----:B------:R-:W-:Y:S01]  /*aad0*/  UMOV UR26, UR10 ;  /* 0x0000000a001a7c82 */ /* 0x000fe20008000000 */
[----:B------:R-:W-:Y:S01]  /*aae0*/  UMOV UR17, UR9 ;  /* 0x0000000900117c82 */ /* 0x000fe20008000000 */
[----:B------:R0:W-:Y:S01]  /*aaf0*/  UTMALDG.5D.IM2COL [UR24], [UR56], UR39 ;  /* 0x00000018380073b4 */ /* 0x0001e20008060027 */
[----:B------:R-:W-:Y:S01]  /*ab00*/  UMOV UR18, UR10 ;  /* 0x0000000a00127c82 */ /* 0x000fe20008000000 */
[----:B------:R-:W-:Y:S01]  /*ab10*/  @UP2 ULDC UR14, c[0x0][0x3a0] ;  /* 0x0000e800000e2ab9 */ /* 0x000fe20000000800 */
[----:B------:R-:W-:Y:S01]  /*ab20*/  @UP2 ULDC UR13, c[0x0][0x3a0] ;  /* 0x0000e800000d2ab9 */ /* 0x000fe20000000800 */
[----:B------:R-:W-:-:S02]  /*ab30*/  UIADD3 UR42, UR10, 0x20, URZ ;  /* 0x000000200a2a7890 */ /* 0x000fc4000fffe03f */
[----:B------:R1:W-:Y:S01]  /*ab40*/  UTMALDG.5D.IM2COL [UR16], [UR56], UR39 ;  /* 0x00000010380073b4 */ /* 0x0003e20008060027 */
[----:B0-----:R-:W-:Y:S01]  /*ab50*/  @UP2 ULDC UR25, c[0x0][0x39c] ;  /* 0x0000e70000192ab9 */ /* 0x001fe20000000800 */
[----:B------:R-:W-:Y:S01]  /*ab60*/  @UP2 ULDC UR26, c[0x0][0x39c] ;  /* 0x0000e700001a2ab9 */ /* 0x000fe20000000800 */
[----:B------:R-:W-:Y:S01]  /*ab70*/  UMOV UR30, UR33 ;  /* 0x00000021001e7c82 */ /* 0x000fe20008000000 */
[----:B------:R-:W-:Y:S02]  /*ab80*/  UIADD3 UR24, UR8, 0x2800, URZ ;  /* 0x0000280008187890 */ /* 0x000fe4000fffe03f */
[----:B-1----:R-:W-:Y:S02]  /*ab90*/  UIMAD.WIDE.U32 UR18, UR33, UR25, URZ ;  /* 0x00000019211272a5 */ /* 0x002fe4000f8e003f */
[----:B------:R-:W-:Y:S02]  /*aba0*/  UIMAD.WIDE.U32 UR16, UR32, UR26, URZ ;  /* 0x0000001a201072a5 */ /* 0x000fe4000f8e003f */
[----:B------:R-:W-:Y:S01]  /*abb0*/  UMOV UR22, UR32 ;  /* 0x0000002000167c82 */ /* 0x000fe20008000000 */
[----:B------:R-:W-:-:S02]  /*abc0*/  UIADD3 UR20, -UR34, URZ, URZ ;  /* 0x0000003f22147290 */ /* 0x000fc4000fffe13f */
[----:B------:R-:W-:Y:S01]  /*abd0*/  @UP2 UMOV UR26, UR19 ;  /* 0x00000013001a2c82 */ /* 0x000fe20008000000 */
[----:B------:R-:W-:Y:S02]  /*abe0*/  @UP2 USHF.R.U32.HI UR22, URZ, UR13, UR17 ;  /* 0x0000000d3f162299 */ /* 0x000fe40008011611 */
[----:B------:R-:W-:Y:S02]  /*abf0*/  @UP2 USHF.R.U32.HI UR30, URZ, UR14, UR26 ;  /* 0x0000000e3f1e2299 */ /* 0x000fe4000801161a */
[----:B------:R-:W-:Y:S02]  /*ac00*/  UIADD3 UR14, -UR35, URZ, URZ ;  /* 0x0000003f230e7290 */ /* 0x000fe4000fffe13f */
[----:B------:R-:W-:Y:S02]  /*ac10*/  UIADD3 UR13, -UR33, URZ, URZ ;  /* 0x0000003f210d7290 */ /* 0x000fe4000fffe13f */
[----:B------:R-:W-:Y:S01]  /*ac20*/  UIMAD UR14, UR15, UR14, UR46 ;  /* 0x0000000e0f0e72a4 */ /* 0x000fe2000f8e022e */
[----:B------:R-:W-:Y:S01]  /*ac30*/  R2UR UR46, R48 ;  /* 0x00000000302e72ca */ /* 0x000fe200000e0000 */
[----:B------:R-:W-:-:S02]  /*ac40*/  UIADD3 UR17, -UR30, URZ, URZ ;  /* 0x0000003f1e117290 */ /* 0x000fc4000fffe13f */
[----:B------:R-:W-:Y:S02]  /*ac50*/  UIMAD UR19, UR14, UR4, UR43 ;  /* 0x000000040e1372a4 */ /* 0x000fe4000f8e022b */
[----:B------:R-:W-:Y:S02]  /*ac60*/  UIMAD UR28, UR31, UR13, UR34 ;  /* 0x0000000d1f1c72a4 */ /* 0x000fe4000f8e0222 */
[----:B------:R-:W-:Y:S01]  /*ac70*/  UIMAD UR20, UR15, UR20, UR41 ;  /* 0x000000140f1472a4 */ /* 0x000fe2000f8e0229 */
[----:B------:R-:W-:Y:S01]  /*ac80*/  R2UR UR41, R44 ;  /* 0x000000002c2972ca */ /* 0x000fe200000e0000 */
[----:B------:R-:W-:Y:S01]  /*ac90*/  UIMAD UR17, UR23, UR17, UR33 ;  /* 0x00000011171172a4 */ /* 0x000fe2000f8e0221 */
[----:B------:R-:W-:Y:S01]  /*aca0*/  R2UR UR33, R45 ;  /* 0x000000002d2172ca */ /* 0x000fe200000e0000 */
[----:B------:R-:W-:Y:S02]  /*acb0*/  UIADD3 UR13, -UR32, URZ, URZ ;  /* 0x0000003f200d7290 */ /* 0x000fe4000fffe13f */
[----:B------:R-:W-:Y:S01]  /*acc0*/  UIADD3 UR14, -UR22, URZ, URZ ;  /* 0x0000003f160e7290 */ /* 0x000fe2000fffe13f */
[----:B------:R-:W-:Y:S01]  /*acd0*/  MOV R7, UR46 ;  /* 0x0000002e00077c02 */ /* 0x000fe20008000f00 */
[----:B------:R-:W-:Y:S01]  /*ace0*/  UIMAD UR27, UR20, UR4, UR43 ;  /* 0x00000004141b72a4 */ /* 0x000fe2000f8e022b */
[----:B------:R-:W-:Y:S01]  /*acf0*/  R2UR UR43, R43 ;  /* 0x000000002b2b72ca */ /* 0x000fe200000e0000 */
[----:B------:R-:W-:-:S02]  /*ad00*/  UIMAD UR28, UR28, UR5, UR6 ;  /* 0x000000051c1c72a4 */ /* 0x000fc4000f8e0206 */
[----:B------:R-:W-:Y:S02]  /*ad10*/  UIMAD UR29, UR17, UR58, UR7 ;  /* 0x0000003a111d72a4 */ /* 0x000fe4000f8e0207 */
[----:B------:R-:W-:Y:S02]  /*ad20*/  UIMAD UR13, UR31, UR13, UR35 ;  /* 0x0000000d1f0d72a4 */ /* 0x000fe4000f8e0223 */
[----:B------:R-:W-:Y:S02]  /*ad30*/  UIMAD UR14, UR23, UR14, UR32 ;  /* 0x0000000e170e72a4 */ /* 0x000fe4000f8e0220 */
[----:B------:R-:W-:Y:S02]  /*ad40*/  UIADD3 UR16, UR8, 0x3000, URZ ;  /* 0x0000300008107890 */ /* 0x000fe4000fffe03f */
[----:B------:R-:W-:Y:S02]  /*ad50*/  UIMAD UR20, UR13, UR5, UR6 ;  /* 0x000000050d1472a4 */ /* 0x000fe4000f8e0206 */
[----:B------:R-:W-:Y:S01]  /*ad60*/  UIMAD UR21, UR14, UR58, UR7 ;  /* 0x0000003a0e1572a4 */ /* 0x000fe2000f8e0207 */
[----:B------:R-:W-:Y:S01]  /*ad70*/  UMOV UR25, UR9 ;  /* 0x0000000900197c82 */ /* 0x000fe20008000000 */
[----:B------:R-:W-:Y:S01]  /*ad80*/  UMOV UR26, UR10 ;  /* 0x0000000a001a7c82 */ /* 0x000fe20008000000 */
[----:B------:R-:W-:Y:S01]  /*ad90*/  UMOV UR17, UR9 ;  /* 0x0000000900117c82 */ /* 0x000fe20008000000 */
[----:B------:R0:W-:Y:S01]  /*ada0*/  UTMALDG.5D.IM2COL [UR24], [UR56], UR39 ;  /* 0x00000018380073b4 */ /* 0x0001e20008060027 */
[----:B------:R-:W-:Y:S01]  /*adb0*/  UMOV UR18, UR10 ;  /* 0x0000000a00127c82 */ /* 0x000fe20008000000 */
[----:B------:R-:W-:Y:S01]  /*adc0*/  @UP2 ULDC UR14, c[0x0][0x3a0] ;  /* 0x0000e800000e2ab9 */ /* 0x000fe20000000800 */
[----:B------:R-:W-:Y:S01]  /*add0*/  ULDC UR35, c[0x0][0x3ec] ;  /* 0x0000fb0000237ab9 */ /* 0x000fe20000000800 */
[----:B------:R-:W-:Y:S01]  /*ade0*/  @UP2 ULDC UR13, c[0x0][0x3a0] ;  /* 0x0000e800000d2ab9 */ /* 0x000fe20000000800 */
[----:B------:R-:W-:Y:S01]  /*adf0*/  @UP0 ULDC UR32, c[0x0][0x384] ;  /* 0x0000e10000200ab9 */ /* 0x000fe20000000800 */
[----:B------:R1:W-:Y:S01]  /*ae00*/  UTMALDG.5D.IM2COL [UR16], [UR56], UR39 ;  /* 0x00000010380073b4 */ /* 0x0003e20008060027 */
[----:B0-----:R-:W-:Y:S01]  /*ae10*/  UIADD3 UR30, -UR37, URZ, URZ ;  /* 0x0000003f251e7290 */ /* 0x001fe2000fffe13f */
[----:B------:R-:W-:Y:S01]  /*ae20*/  @UP2 ULDC UR28, c[0x0][0x39c] ;  /* 0x0000e700001c2ab9 */ /* 0x000fe20000000800 */
[----:B------:R-:W-:Y:S01]  /*ae30*/  @UP2 ULDC UR27, c[0x0][0x39c] ;  /* 0x0000e700001b2ab9 */ /* 0x000fe20000000800 */
[----:B------:R-:W-:-:S02]  /*ae40*/  UIADD3 UR29, -UR40, URZ, URZ ;  /* 0x0000003f281d7290 */ /* 0x000fc4000fffe13f */
[----:B------:R-:W-:Y:S02]  /*ae50*/  UIADD3 UR24, UR8, 0x3800, URZ ;  /* 0x0000380008187890 */ /* 0x000fe4000fffe03f */
[----:B-1----:R-:W-:Y:S02]  /*ae60*/  UIMAD.WIDE.U32 UR18, UR36, UR28, URZ ;  /* 0x0000001c241272a5 */ /* 0x002fe4000f8e003f */
[----:B------:R-:W-:Y:S01]  /*ae70*/  UIMAD UR22, UR15, UR30, UR43 ;  /* 0x0000001e0f1672a4 */ /* 0x000fe2000f8e022b */
[----:B------:R-:W-:Y:S01]  /*ae80*/  R2UR UR43, R49 ;  /* 0x00000000312b72ca */ /* 0x000fe200000e0000 */
[----:B------:R-:W-:Y:S01]  /*ae90*/  UIMAD.WIDE.U32 UR20, UR38, UR27, URZ ;  /* 0x0000001b261472a5 */ /* 0x000fe2000f8e003f */
[----:B------:R-:W-:Y:S01]  /*aea0*/  UMOV UR30, UR36 ;  /* 0x00000024001e7c82 */ /* 0x000fe20008000000 */
[----:B------:R-:W-:Y:S02]  /*aeb0*/  @UP2 USHF.R.U32.HI UR30, URZ, UR14, UR19 ;  /* 0x0000000e3f1e2299 */ /* 0x000fe40008011613 */
[----:B------:R-:W-:-:S02]  /*aec0*/  UIADD3 UR14, -UR36, URZ, URZ ;  /* 0x0000003f240e7290 */ /* 0x000fc4000fffe13f */
[----:B------:R-:W-:Y:S02]  /*aed0*/  UIMAD UR27, UR22, UR4, UR35 ;  /* 0x00000004161b72a4 */ /* 0x000fe4000f8e0223 */
[----:B------:R-:W-:Y:S01]  /*aee0*/  UIMAD UR14, UR31, UR14, UR37 ;  /* 0x0000000e1f0e72a4 */ /* 0x000fe2000f8e0225 */
[----:B------:R-:W-:Y:S01]  /*aef0*/  R2UR UR37, R46 ;  /* 0x000000002e2572ca */ /* 0x000fe200000e0000 */
[----:B------:R-:W-:Y:S01]  /*af00*/  UMOV UR22, UR38 ;  /* 0x0000002600167c82 */ /* 0x000fe20008000000 */
[----:B------:R-:W-:Y:S01]  /*af10*/  @UP2 USHF.R.U32.HI UR22, URZ, UR13, UR21 ;  /* 0x0000000d3f162299 */ /* 0x000fe20008011615 */
[----:B------:R-:W-:Y:S01]  /*af20*/  MOV R14, UR43 ;  /* 0x0000002b000e7c02 */ /* 0x000fe20008000f00 */
[----:B------:R-:W-:Y:S01]  /*af30*/  UIMAD UR17, UR15, UR29, UR41 ;  /* 0x0000001d0f1172a4 */ /* 0x000fe2000f8e0229 */
[----:B------:R-:W-:Y:S01]  /*af40*/  R2UR UR41, R47 ;  /* 0x000000002f2972ca */ /* 0x000fe200000e0000 */
[----:B------:R-:W-:Y:S02]  /*af50*/  UIADD3 UR29, -UR30, URZ, URZ ;  /* 0x0000003f1e1d7290 */ /* 0x000fe4000fffe13f */
[----:B------:R-:W-:-:S02]  /*af60*/  UIMAD UR28, UR14, UR5, UR6 ;  /* 0x000000050e1c72a4 */ /* 0x000fc4000f8e0206 */
[----:B------:R-:W-:Y:S02]  /*af70*/  UIADD3 UR13, -UR38, URZ, URZ ;  /* 0x0000003f260d7290 */ /* 0x000fe4000fffe13f */
[----:B------:R-:W-:Y:S02]  /*af80*/  UIADD3 UR14, -UR22, URZ, URZ ;  /* 0x0000003f160e7290 */ /* 0x000fe4000fffe13f */
[----:B------:R-:W-:Y:S01]  /*af90*/  UIMAD UR29, UR23, UR29, UR36 ;  /* 0x0000001d171d72a4 */ /* 0x000fe2000f8e0224 */
[----:B------:R-:W-:Y:S01]  /*afa0*/  R2UR UR36, R47 ;  /* 0x000000002f2472ca */ /* 0x000fe200000e0000 */
[----:B------:R-:W-:Y:S02]  /*afb0*/  UIMAD UR13, UR31, UR13, UR40 ;  /* 0x0000000d1f0d72a4 */ /* 0x000fe4000f8e0228 */
[----:B------:R-:W-:Y:S01]  /*afc0*/  UIMAD UR14, UR23, UR14, UR38 ;  /* 0x0000000e170e72a4 */ /* 0x000fe2000f8e0226 */
[----:B------:R-:W-:Y:S01]  /*afd0*/  R2UR UR38, R50 ;  /* 0x00000000322672ca */ /* 0x000fe200000e0000 */
[----:B------:R-:W-:Y:S01]  /*afe0*/  UIMAD UR29, UR29, UR58, UR7 ;  /* 0x0000003a1d1d72a4 */ /* 0x000fe2000f8e0207 */
[----:B------:R-:W-:Y:S01]  /*aff0*/  MOV R16, UR41 ;  /* 0x0000002900107c02 */ /* 0x000fe20008000f00 */
[----:B------:R-:W-:-:S02]  /*b000*/  UIADD3 UR16, UR8, 0x4000, URZ ;  /* 0x0000400008107890 */ /* 0x000fc4000fffe03f */
[----:B------:R-:W-:Y:S02]  /*b010*/  UIMAD UR19, UR17, UR4, UR35 ;  /* 0x00000004111372a4 */ /* 0x000fe4000f8e0223 */
[----:B------:R-:W-:Y:S02]  /*b020*/  UIMAD UR20, UR13, UR5, UR6 ;  /* 0x000000050d1472a4 */ /* 0x000fe4000f8e0206 */
[----:B------:R-:W-:Y:S01]  /*b030*/  UIMAD UR21, UR14, UR58, UR7 ;  /* 0x0000003a0e1572a4 */ /* 0x000fe2000f8e0207 */
[----:B------:R0:W-:Y:S01]  /*b040*/  UTMALDG.5D.IM2COL [UR24], [UR56], UR39 ;  /* 0x00000018380073b4 */ /* 0x0001e20008060027 */
[----:B------:R-:W-:Y:S01]  /*b050*/  UMOV UR17, UR9 ;  /* 0x0000000900117c82 */ /* 0x000fe20008000000 */
[----:B------:R-:W-:Y:S01]  /*b060*/  UMOV UR18, UR10 ;  /* 0x0000000a00127c82 */ /* 0x000fe20008000000 */
[----:B------:R-:W-:Y:S01]  /*b070*/  UMOV UR13, UR46 ;  /* 0x0000002e000d7c82 */ /* 0x000fe20008000000 */
[----:B------:R-:W-:Y:S01]  /*b080*/  UMOV UR14, UR41 ;  /* 0x00000029000e7c82 */ /* 0x000fe20008000000 */
[----:B------:R-:W-:-:S03]  /*b090*/  UIADD3 UR40, UR8, 0x400, URZ ;  /* 0x0000040008287890 */ /* 0x000fc6000fffe03f */
[----:B------:R1:W-:Y:S01]  /*b0a0*/  UTMALDG.5D.IM2COL [UR16], [UR56], UR39 ;  /* 0x00000010380073b4 */ /* 0x0003e20008060027 */
[----:B0-----:R-:W-:Y:S01]  /*b0b0*/  @UP2 ULDC UR29, c[0x0][0x39c] ;  /* 0x0000e700001d2ab9 */ /* 0x001fe20000000800 */
[----:B------:R-:W-:Y:S01]  /*b0c0*/  @UP2 ULDC UR28, c[0x0][0x3a0] ;  /* 0x0000e800001c2ab9 */ /* 0x000fe20000000800 */
[----:B------:R-:W-:Y:S01]  /*b0d0*/  @UP0 ULDC UR30, c[0x0][0x388] ;  /* 0x0000e200001e0ab9 */ /* 0x000fe20000000800 */
[----:B------:R-:W-:Y:S01]  /*b0e0*/  @UP1 ULDC.64 UR24, c[0x0][0x390] ;  /* 0x0000e40000181ab9 */ /* 0x000fe20000000a00 */
[----:B------:R-:W-:Y:S01]  /*b0f0*/  @UP1 ULDC.64 UR26, c[0x0][0x390] ;  /* 0x0000e400001a1ab9 */ /* 0x000fe20000000a00 */
[----:B-1----:R-:W-:Y:S01]  /*b100*/  UIMAD.WIDE.U32 UR16, UR41, UR32, URZ ;  /* 0x00000020291072a5 */ /* 0x002fe2000f8e003f */
[----:B------:R-:W-:Y:S02]  /*b110*/  @UP0 ULDC UR22, c[0x0][0x388] ;  /* 0x0000e20000160ab9 */ /* 0x000fe40000000800 */
[----:B------:R-:W-:Y:S01]  /*b120*/  @UP0 ULDC UR32, c[0x0][0x384] ;  /* 0x0000e10000200ab9 */ /* 0x000fe20000000800 */
[----:B------:R-:W-:-:S02]  /*b130*/  UIMAD.WIDE.U32 UR18, UR11, UR29, URZ ;  /* 0x0000001d0b1272a5 */ /* 0x000fc4000f8e003f */
[----:B------:R-:W-:Y:S02]  /*b140*/  UIMAD.WIDE.U32 UR20, UR46, UR32, URZ ;  /* 0x000000202e1472a5 */ /* 0x000fe4000f8e003f */
[----:B------:R-:W-:Y:S02]  /*b150*/  UIADD3 UR16, UR8, 0x4800, URZ ;  /* 0x0000480008107890 */ /* 0x000fe4000fffe03f */
[----:B------:R-:W-:Y:S01]  /*b160*/  @UP0 USHF.R.U32.HI UR13, URZ, UR22, UR21 ;  /* 0x000000163f0d0299 */ /* 0x000fe20008011615 */
[----:B------:R-:W-:Y:S02]  /*b170*/  @UP0 UMOV UR32, UR17 ;  /* 0x0000001100200c82 */ /* 0x000fe40008000000 */
[----:B------:R-:W-:Y:S01]  /*b180*/  UMOV UR22, UR11 ;  /* 0x0000000b00167c82 */ /* 0x000fe20008000000 */
[----:B------:R-:W-:Y:S02]  /*b190*/  @UP2 USHF.R.U32.HI UR22, URZ, UR28, UR19 ;  /* 0x0000001c3f162299 */ /* 0x000fe40008011613 */
[----:B------:R-:W-:-:S02]  /*b1a0*/  UIADD3 UR17, -UR44, URZ, URZ ;  /* 0x0000003f2c117290 */ /* 0x000fc4000fffe13f */
[----:B------:R-:W-:Y:S02]  /*b1b0*/  UIADD3 UR19, -UR11, URZ, URZ ;  /* 0x0000003f0b137290 */ /* 0x000fe4000fffe13f */
[----:B------:R-:W-:Y:S02]  /*b1c0*/  UIADD3 UR18, -UR22, URZ, URZ ;  /* 0x0000003f16127290 */ /* 0x000fe4000fffe13f */
[----:B------:R-:W-:Y:S02]  /*b1d0*/  UIMAD UR17, UR15, UR17, UR33 ;  /* 0x000000110f1172a4 */ /* 0x000fe4000f8e0221 */
[----:B------:R-:W-:Y:S02]  /*b1e0*/  UIMAD UR20, UR31, UR19, UR44 ;  /* 0x000000131f1472a4 */ /* 0x000fe4000f8e022c */
[----:B------:R-:W-:Y:S02]  /*b1f0*/  UIMAD UR18, UR23, UR18, UR11 ;  /* 0x00000012171272a4 */ /* 0x000fe4000f8e020b */
[----:B------:R-:W-:-:S02]  /*b200*/  UIMAD UR19, UR17, UR4, UR35 ;  /* 0x00000004111372a4 */ /* 0x000fc4000f8e0223 */
[----:B------:R-:W-:Y:S02]  /*b210*/  UIMAD UR20, UR20, UR5, UR6 ;  /* 0x00000005141472a4 */ /* 0x000fe4000f8e0206 */
[----:B------:R-:W-:Y:S02]  /*b220*/  UIMAD UR21, UR18, UR58, UR7 ;  /* 0x0000003a121572a4 */ /* 0x000fe4000f8e0207 */
[----:B------:R-:W-:Y:S01]  /*b230*/  @UP0 USHF.R.U32.HI UR14, URZ, UR30, UR32 ;  /* 0x0000001e3f0e0299 */ /* 0x000fe20008011620 */
[----:B------:R-:W-:Y:S01]  /*b240*/  UMOV UR17, UR9 ;  /* 0x0000000900117c82 */ /* 0x000fe20008000000 */
[----:B------:R-:W-:Y:S02]  /*b250*/  UMOV UR18, UR10 ;  /* 0x0000000a00127c82 */ /* 0x000fe40008000000 */
[----:B------:R-:W-:Y:S02]  /*b260*/  UIMAD.WIDE.U32 UR28, UR14, UR24, URZ ;  /* 0x000000180e1c72a5 */ /* 0x000fe4000f8e003f */
[----:B------:R-:W-:Y:S01]  /*b270*/  UIMAD.WIDE.U32 UR32, UR13, UR26, URZ ;  /* 0x0000001a0d2072a5 */ /* 0x000fe2000f8e003f */
[----:B------:R0:W-:Y:S01]  /*b280*/  UTMALDG.5D.IM2COL [UR16], [UR56], UR39 ;  /* 0x00000010380073b4 */ /* 0x0001e20008060027 */
[----:B------:R-:W-:Y:S01]  /*b290*/  UMOV UR34, UR14 ;  /* 0x0000000e00227c82 */ /* 0x000fe20008000000 */
[----:B------:R-:W-:Y:S01]  /*b2a0*/  @UP2 ULDC UR24, c[0x0][0x39c] ;  /* 0x0000e70000182ab9 */ /* 0x000fe20000000800 */
[----:B------:R-:W-:Y:S01]  /*b2b0*/  @UP1 USHF.R.U32.HI UR34, URZ, UR25, UR29 ;  /* 0x000000193f221299 */ /* 0x000fe2000801161d */
[----:B------:R-:W-:-:S02]  /*b2c0*/  @UP2 ULDC UR26, c[0x0][0x3a0] ;  /* 0x0000e800001a2ab9 */ /* 0x000fc40000000800 */
[----:B------:R-:W-:Y:S01]  /*b2d0*/  @UP2 ULDC UR25, c[0x0][0x39c] ;  /* 0x0000e70000192ab9 */ /* 0x000fe20000000800 */
[----:B------:R-:W-:Y:S01]  /*b2e0*/  UMOV UR30, UR12 ;  /* 0x0000000c001e7c82 */ /* 0x000fe20008000000 */
[----:B------:R-:W-:Y:S01]  /*b2f0*/  UMOV UR11, UR13 ;  /* 0x0000000d000b7c82 */ /* 0x000fe20008000000 */
[----:B------:R-:W-:Y:S01]  /*b300*/  @UP1 USHF.R.U32.HI UR11, URZ, UR27, UR33 ;  /* 0x0000001b3f0b1299 */ /* 0x000fe20008011621 */
[----:B------:R-:W-:Y:S01]  /*b310*/  R2UR UR33, R48 ;  /* 0x00000000302172ca */ /* 0x000fe200000e0000 */
[----:B------:R-:W-:Y:S01]  /*b320*/  UIADD3 UR28, -UR12, URZ, URZ ;  /* 0x0000003f0c1c7290 */ /* 0x000fe2000fffe13f */
[----:B------:R-:W-:Y:S01]  /*b330*/  @UP0 ULDC UR32, c[0x0][0x388] ;  /* 0x0000e20000200ab9 */ /* 0x000fe20000000800 */
[----:B------:R-:W-:Y:S02]  /*b340*/  UMOV UR41, UR9 ;  /* 0x0000000900297c82 */ /* 0x000fe40008000000 */
[----:B------:R-:W-:-:S04]  /*b350*/  UIMAD UR28, UR31, UR28, UR45 ;  /* 0x0000001c1f1c72a4 */ /* 0x000fc8000f8e022d */
[----:B------:R-:W-:Y:S02]  /*b360*/  UIMAD UR28, UR28, UR5, UR6 ;  /* 0x000000051c1c72a4 */ /* 0x000fe4000f8e0206 */
[----:B0-----:R-:W-:Y:S02]  /*b370*/  UIADD3 UR22, -UR14, URZ, URZ ;  /* 0x0000003f0e167290 */ /* 0x001fe4000fffe13f */
[----:B------:R-:W-:Y:S02]  /*b380*/  UIMAD.WIDE.U32 UR16, UR12, UR24, URZ ;  /* 0x000000180c1072a5 */ /* 0x000fe4000f8e003f */
[----:B------:R-:W-:Y:S02]  /*b390*/  UIADD3 UR20, -UR45, URZ, URZ ;  /* 0x0000003f2d147290 */ /* 0x000fe4000fffe13f */
[----:B------:R-:W-:Y:S02]  /*b3a0*/  UIMAD.WIDE.U32 UR18, UR34, UR25, URZ ;  /* 0x00000019221272a5 */ /* 0x000fe4000f8e003f */
[----:B------:R-:W-:Y:S01]  /*b3b0*/  @UP2 USHF.R.U32.HI UR30, URZ, UR26, UR17 ;  /* 0x0000001a3f1e2299 */ /* 0x000fe20008011611 */
[----:B------:R-:W-:Y:S01]  /*b3c0*/  @UP2 ULDC UR21, c[0x0][0x3a0] ;  /* 0x0000e80000152ab9 */ /* 0x000fe20000000800 */
[----:B------:R-:W-:-:S02]  /*b3d0*/  UIMAD UR17, UR15, UR22, UR36 ;  /* 0x000000160f1172a4 */ /* 0x000fc4000f8e0224 */
[----:B------:R-:W-:Y:S01]  /*b3e0*/  UIMAD UR20, UR15, UR20, UR37 ;  /* 0x000000140f1472a4 */ /* 0x000fe2000f8e0225 */
[----:B------:R-:W-:Y:S01]  /*b3f0*/  UMOV UR22, UR34 ;  /* 0x0000002200167c82 */ /* 0x000fe20008000000 */
[----:B------:R-:W-:Y:S02]  /*b400*/  @UP2 USHF.R.U32.HI UR22, URZ, UR21, UR19 ;  /* 0x000000153f162299 */ /* 0x000fe40008011613 */
[----:B------:R-:W-:Y:S02]  /*b410*/  UIMAD UR27, UR20, UR4, UR35 ;  /* 0x00000004141b72a4 */ /* 0x000fe4000f8e0223 */
[----:B------:R-:W-:Y:S02]  /*b420*/  UIADD3 UR18, -UR30, URZ, URZ ;  /* 0x0000003f1e127290 */ /* 0x000fe4000fffe13f */
[----:B------:R-:W-:Y:S02]  /*b430*/  UIADD3 UR20, -UR34, URZ, URZ ;  /* 0x0000003f22147290 */ /* 0x000fe4000fffe13f */
[----:B------:R-:W-:-:S02]  /*b440*/  UIADD3 UR21, -UR22, URZ, URZ ;  /* 0x0000003f16157290 */ /* 0x000fc4000fffe13f */
[----:B------:R-:W-:Y:S02]  /*b450*/  UIMAD UR18, UR23, UR18, UR12 ;  /* 0x00000012171272a4 */ /* 0x000fe4000f8e020c */
[----:B------:R-:W-:Y:S02]  /*b460*/  UIMAD UR20, UR31, UR20, UR14 ;  /* 0x000000141f1472a4 */ /* 0x000fe4000f8e020e */
[----:B------:R-:W-:Y:S02]  /*b470*/  UIMAD UR21, UR23, UR21, UR34 ;  /* 0x00000015171572a4 */ /* 0x000fe4000f8e0222 */
[----:B------:R-:W-:Y:S02]  /*b480*/  UIADD3 UR24, UR8, 0x5000, URZ ;  /* 0x0000500008187890 */ /* 0x000fe4000fffe03f */
[----:B------:R-:W-:Y:S02]  /*b490*/  UIMAD UR29, UR18, UR58, UR7 ;  /* 0x0000003a121d72a4 */ /* 0x000fe4000f8e0207 */
[----:B------:R-:W-:-:S02]  /*b4a0*/  UIADD3 UR16, UR8, 0x5800, URZ ;  /* 0x0000580008107890 */ /* 0x000fc4000fffe03f */
[----:B------:R-:W-:Y:S02]  /*b4b0*/  UIMAD UR19, UR17, UR4, UR35 ;  /* 0x00000004111372a4 */ /* 0x000fe4000f8e0223 */
[----:B------:R-:W-:Y:S02]  /*b4c0*/  UIMAD UR20, UR20, UR5, UR6 ;  /* 0x00000005141472a4 */ /* 0x000fe4000f8e0206 */
[----:B------:R-:W-:Y:S01]  /*b4d0*/  UIMAD UR21, UR21, UR58, UR7 ;  /* 0x0000003a151572a4 */ /* 0x000fe2000f8e0207 */
[----:B------:R-:W-:Y:S01]  /*b4e0*/  UMOV UR25, UR9 ;  /* 0x0000000900197c82 */ /* 0x000fe20008000000 */
[----:B------:R-:W-:Y:S01]  /*b4f0*/  UMOV UR26, UR10 ;  /* 0x0000000a001a7c82 */ /* 0x000fe20008000000 */
[----:B------:R-:W-:Y:S01]  /*b500*/  UMOV UR17, UR9 ;  /* 0x0000000900117c82 */ /* 0x000fe20008000000 */
[----:B------:R-:W-:Y:S01]  /*b510*/  UMOV UR18, UR10 ;  /* 0x0000000a00127c82 */ /* 0x000fe20008000000 */
[----:B------:R0:W-:Y:S01]  /*b520*/  UTMALDG.5D.IM2COL [UR24], [UR56], UR39 ;  /* 0x00000018380073b4 */ /* 0x0001e20008060027 */
[----:B------:R-:W-:Y:S01]  /*b530*/  @UP2 ULDC UR14, c[0x0][0x39c] ;  /* 0x0000e700000e2ab9 */ /* 0x000fe20000000800 */
[----:B------:R-:W-:Y:S01]  /*b540*/  @UP0 ULDC UR12, c[0x0][0x384] ;  /* 0x0000e100000c0ab9 */ /* 0x000fe20000000800 */
[----:B------:R-:W-:Y:S01]  /*b550*/  UMOV UR34, UR54 ;  /* 0x0000003600227c82 */ /* 0x000fe20008000000 */
[----:B------:R-:W-:Y:S01]  /*b560*/  @UP1 ULDC.64 UR36, c[0x0][0x390] ;  /* 0x0000e40000241ab9 */ /* 0x000fe20000000a00 */
[----:B------:R1:W-:Y:S01]  /*b570*/  UTMALDG.5D.IM2COL [UR16], [UR56], UR39 ;  /* 0x00000010380073b4 */ /* 0x0003e20008060027 */
[----:B0-----:R-:W-:Y:S01]  /*b580*/  UIMAD.WIDE.U32 UR24, UR43, UR12, URZ ;  /* 0x0000000c2b1872a5 */ /* 0x001fe2000f8e003f */
[----:B------:R-:W-:Y:S01]  /*b590*/  R2UR UR29, R49 ;  /* 0x00000000311d72ca */ /* 0x000fe200000e0000 */
[----:B------:R-:W-:Y:S01]  /*b5a0*/  UMOV UR28, UR43 ;  /* 0x0000002b001c7c82 */ /* 0x000fe20008000000 */
[----:B------:R-:W-:Y:S01]  /*b5b0*/  @UP2 ULDC UR12, c[0x0][0x3a0] ;  /* 0x0000e800000c2ab9 */ /* 0x000fe20000000800 */
[----:B------:R-:W-:Y:S01]  /*b5c0*/  @UP0 USHF.R.U32.HI UR28, URZ, UR32, UR25 ;  /* 0x000000203f1c0299 */ /* 0x000fe20008011619 */
[----:B------:R-:W-:Y:S01]  /*b5d0*/  @UP1 ULDC.64 UR26, c[0x0][0x390] ;  /* 0x0000e400001a1ab9 */ /* 0x000fe20000000a00 */
[----:B------:R-:W-:Y:S01]  /*b5e0*/  UMOV UR30, UR53 ;  /* 0x00000035001e7c82 */ /* 0x000fe20008000000 */
[----:B-1----:R-:W-:-:S02]  /*b5f0*/  UIMAD.WIDE.U32 UR18, UR11, UR14, URZ ;  /* 0x0000000e0b1272a5 */ /* 0x002fc4000f8e003f */
[----:B------:R-:W-:Y:S01]  /*b600*/  UMOV UR22, UR11 ;  /* 0x0000000b00167c82 */ /* 0x000fe20008000000 */
[----:B------:R-:W-:Y:S02]  /*b610*/  UIADD3 UR14, -UR13, URZ, URZ ;  /* 0x0000003f0d0e7290 */ /* 0x000fe4000fffe13f */
[----:B------:R-:W-:Y:S02]  /*b620*/  @UP2 USHF.R.U32.HI UR22, URZ, UR12, UR19 ;  /* 0x0000000c3f162299 */ /* 0x000fe40008011613 */
[----:B------:R-:W-:Y:S02]  /*b630*/  UIADD3 UR20, -UR11, URZ, URZ ;  /* 0x0000003f0b147290 */ /* 0x000fe4000fffe13f */
[----:B------:R-:W-:Y:S02]  /*b640*/  UIADD3 UR12, -UR22, URZ, URZ ;  /* 0x0000003f160c7290 */ /* 0x000fe4000fffe13f */
[----:B------:R-:W-:Y:S02]  /*b650*/  UIMAD UR14, UR15, UR14, UR33 ;  /* 0x0000000e0f0e72a4 */ /* 0x000fe4000f8e0221 */
[----:B------:R-:W-:-:S02]  /*b660*/  UIMAD UR20, UR31, UR20, UR13 ;  /* 0x000000141f1472a4 */ /* 0x000fc4000f8e020d */
[----:B------:R-:W-:Y:S02]  /*b670*/  UIMAD UR12, UR23, UR12, UR11 ;  /* 0x0000000c170c72a4 */ /* 0x000fe4000f8e020b */
[----:B------:R-:W-:Y:S02]  /*b680*/  UIADD3 UR16, UR8, 0x6000, URZ ;  /* 0x0000600008107890 */ /* 0x000fe4000fffe03f */
[----:B------:R-:W-:Y:S02]  /*b690*/  UIMAD UR19, UR14, UR4, UR35 ;  /* 0x000000040e1372a4 */ /* 0x000fe4000f8e0223 */
[----:B------:R-:W-:Y:S02]  /*b6a0*/  UIMAD UR20, UR20, UR5, UR6 ;  /* 0x00000005141472a4 */ /* 0x000fe4000f8e0206 */
[----:B------:R-:W-:Y:S02]  /*b6b0*/  UIMAD UR21, UR12, UR58, UR7 ;  /* 0x0000003a0c1572a4 */ /* 0x000fe4000f8e0207 */
[----:B------:R-:W-:Y:S01]  /*b6c0*/  UIMAD.WIDE.U32 UR24, UR28, UR26, URZ ;  /* 0x0000001a1c1872a5 */ /* 0x000fe2000f8e003f */
[----:B------:R-:W-:-:S02]  /*b6d0*/  UMOV UR18, UR10 ;  /* 0x0000000a00127c82 */ /* 0x000fc40008000000 */
[----:B------:R-:W-:Y:S01]  /*b6e0*/  UMOV UR26, UR28 ;  /* 0x0000001c001a7c82 */ /* 0x000fe20008000000 */
[----:B------:R-:W-:Y:S01]  /*b6f0*/  @UP1 USHF.R.U32.HI UR26, URZ, UR27, UR25 ;  /* 0x0000001b3f1a1299 */ /* 0x000fe20008011619 */
[----:B------:R-:W-:Y:S02]  /*b700*/  @UP0 ULDC UR11, c[0x0][0x384] ;  /* 0x0000e100000b0ab9 */ /* 0x000fe40000000800 */
[----:B------:R0:W-:Y:S01]  /*b710*/  UTMALDG.5D.IM2COL [UR16], [UR56], UR39 ;  /* 0x00000010380073b4 */ /* 0x0001e20008060027 */
[----:B------:R-:W-:Y:S01]  /*b720*/  UMOV UR14, UR38 ;  /* 0x00000026000e7c82 */ /* 0x000fe20008000000 */
[----:B------:R-:W-:Y:S01]  /*b730*/  @UP1 ULDC.64 UR12, c[0x0][0x390] ;  /* 0x0000e400000c1ab9 */ /* 0x000fe20000000a00 */
[----:B0-----:R-:W-:Y:S01]  /*b740*/  UIMAD.WIDE.U32 UR16, UR38, UR11, URZ ;  /* 0x0000000b261072a5 */ /* 0x001fe2000f8e003f */
[----:B------:R-:W-:Y:S02]  /*b750*/  @UP2 ULDC UR18, c[0x0][0x39c] ;  /* 0x0000e70000122ab9 */ /* 0x000fe40000000800 */
[----:B------:R-:W-:Y:S01]  /*b760*/  @UP2 ULDC UR11, c[0x0][0x3a0] ;  /* 0x0000e800000b2ab9 */ /* 0x000fe20000000800 */
[----:B------:R-:W-:-:S02]  /*b770*/  UIMAD.WIDE.U32 UR18, UR26, UR18, URZ ;  /* 0x000000121a1272a5 */ /* 0x000fc4000f8e003f */
[----:B------:R-:W-:Y:S01]  /*b780*/  UIADD3 UR20, -UR28, URZ, URZ ;  /* 0x0000003f1c147290 */ /* 0x000fe2000fffe13f */
[----:B------:R-:W-:Y:S01]  /*b790*/  UMOV UR22, UR26 ;  /* 0x0000001a00167c82 */ /* 0x000fe20008000000 */
[----:B------:R-:W-:Y:S01]  /*b7a0*/  @UP2 USHF.R.U32.HI UR22, URZ, UR11, UR19 ;  /* 0x0000000b3f162299 */ /* 0x000fe20008011613 */
[----:B------:R-:W-:Y:S01]  /*b7b0*/  R2UR UR11, R51 ;  /* 0x00000000330b72ca */ /* 0x000fe200000e0000 */
[----:B------:R-:W-:Y:S01]  /*b7c0*/  @UP0 ULDC UR21, c[0x0][0x388] ;  /* 0x0000e20000150ab9 */ /* 0x000fe20000000800 */
[----:B------:R-:W-:Y:S01]  /*b7d0*/  @UP0 UMOV UR16, UR17 ;  /* 0x0000001100100c82 */ /* 0x000fe20008000000 */
[----:B------:R-:W-:Y:S01]  /*b7e0*/  UIMAD UR17, UR15, UR20, UR29 ;  /* 0x000000140f1172a4 */ /* 0x000fe2000f8e021d */
[----:B------:R-:W-:Y:S01]  /*b7f0*/  R2UR UR29, R50 ;  /* 0x00000000321d72ca */ /* 0x000fe200000e0000 */
[----:B------:R-:W-:Y:S02]  /*b800*/  @UP0 USHF.R.U32.HI UR14, URZ, UR21, UR16 ;  /* 0x000000153f0e0299 */ /* 0x000fe40008011610 */
[----:B------:R-:W-:-:S02]  /*b810*/  UIADD3 UR20, -UR26, URZ, URZ ;  /* 0x0000003f1a147290 */ /* 0x000fc4000fffe13f */
[----:B------:R-:W-:Y:S02]  /*b820*/  UIADD3 UR21, -UR22, URZ, URZ ;  /* 0x0000003f16157290 */ /* 0x000fe4000fffe13f */
[----:B------:R-:W-:Y:S02]  /*b830*/  UIMAD UR20, UR31, UR20, UR28 ;  /* 0x000000141f1472a4 */ /* 0x000fe4000f8e021c */
[----:B------:R-:W-:Y:S02]  /*b840*/  UIMAD UR21, UR23, UR21, UR26 ;  /* 0x00000015171572a4 */ /* 0x000fe4000f8e021a */
[----:B------:R-:W-:Y:S02]  /*b850*/  UIADD3 UR16, UR8, 0x6800, URZ ;  /* 0x0000680008107890 */ /* 0x000fe4000fffe03f */
[----:B------:R-:W-:Y:S02]  /*b860*/  UIMAD.WIDE.U32 UR24, UR14, UR12, URZ ;  /* 0x0000000c0e1872a5 */ /* 0x000fe4000f8e003f */
[----:B------:R-:W-:-:S02]  /*b870*/  UIMAD UR19, UR17, UR4, UR35 ;  /* 0x00000004111372a4 */ /* 0x000fc4000f8e0223 */
[----:B------:R-:W-:Y:S02]  /*b880*/  UIMAD UR20, UR20, UR5, UR6 ;  /* 0x00000005141472a4 */ /* 0x000fe4000f8e0206 */
[----:B------:R-:W-:Y:S01]  /*b890*/  UIMAD UR21, UR21, UR58, UR7 ;  /* 0x0000003a151572a4 */ /* 0x000fe2000f8e0207 */
[----:B------:R-:W-:Y:S01]  /*b8a0*/  UMOV UR27, UR14 ;  /* 0x0000000e001b7c82 */ /* 0x000fe20008000000 */
[----:B------:R-:W-:Y:S01]  /*b8b0*/  @UP1 USHF.R.U32.HI UR27, URZ, UR13, UR25 ;  /* 0x0000000d3f1b1299 */ /* 0x000fe20008011619 */
[----:B------:R-:W-:Y:S01]  /*b8c0*/  @UP2 ULDC UR12, c[0x0][0x39c] ;  /* 0x0000e700000c2ab9 */ /* 0x000fe20000000800 */
[----:B------:R-:W-:Y:S01]  /*b8d0*/  UMOV UR17, UR9 ;  /* 0x0000000900117c82 */ /* 0x000fe20008000000 */
[----:B------:R-:W-:Y:S01]  /*b8e0*/  UMOV UR18, UR10 ;  /* 0x0000000a00127c82 */ /* 0x000fe20008000000 */
[----:B------:R-:W-:-:S03]  /*b8f0*/  UIMAD.WIDE.U32 UR12, UR27, UR12, URZ ;  /* 0x0000000c1b0c72a5 */ /* 0x000fc6000f8e003f */
[----:B------:R0:W-:Y:S01]  /*b900*/  UTMALDG.5D.IM2COL [UR16], [UR56], UR39 ;  /* 0x00000010380073b4 */ /* 0x0001e20008060027 */
[----:B------:R-:W-:Y:S01]  /*b910*/  @UP0 ULDC UR24, c[0x0][0x384] ;  /* 0x0000e10000180ab9 */ /* 0x000fe20000000800 */
[----:B------:R-:W-:Y:S01]  /*b920*/  UMOV UR26, UR11 ;  /* 0x0000000b001a7c82 */ /* 0x000fe20008000000 */
[----:B0-----:R-:W-:Y:S01]  /*b930*/  @UP2 ULDC UR19, c[0x0][0x3a0] ;  /* 0x0000e80000132ab9 */ /* 0x001fe20000000800 */
[----:B------:R-:W-:Y:S01]  /*b940*/  UIMAD.WIDE.U32 UR16, UR11, UR24, URZ ;  /* 0x000000180b1072a5 */ /* 0x000fe2000f8e003f */
[----:B------:R-:W-:Y:S01]  /*b950*/  UMOV UR22, UR27 ;  /* 0x0000001b00167c82 */ /* 0x000fe20008000000 */
[----:B------:R-:W-:Y:S01]  /*b960*/  @UP2 USHF.R.U32.HI UR22, URZ, UR19, UR13 ;  /* 0x000000133f162299 */ /* 0x000fe2000801160d */
[----:B------:R-:W-:Y:S02]  /*b970*/  @UP0 ULDC UR18, c[0x0][0x388] ;  /* 0x0000e20000120ab9 */ /* 0x000fe40000000800 */
[----:B------:R-:W-:Y:S01]  /*b980*/  @UP1 ULDC.64 UR12, c[0x0][0x390] ;  /* 0x0000e400000c1ab9 */ /* 0x000fe20000000a00 */
[----:B------:R-:W-:-:S02]  /*b990*/  @UP0 USHF.R.U32.HI UR26, URZ, UR18, UR17 ;  /* 0x000000123f1a0299 */ /* 0x000fc40008011611 */
[----:B------:R-:W-:Y:S02]  /*b9a0*/  UIADD3 UR21, -UR22, URZ, URZ ;  /* 0x0000003f16157290 */ /* 0x000fe4000fffe13f */
[----:B------:R-:W-:Y:S02]  /*b9b0*/  UIADD3 UR17, -UR14, URZ, URZ ;  /* 0x0000003f0e117290 */ /* 0x000fe4000fffe13f */
[----:B------:R-:W-:Y:S02]  /*b9c0*/  UIADD3 UR18, -UR27, URZ, URZ ;  /* 0x0000003f1b127290 */ /* 0x000fe4000fffe13f */
[----:B------:R-:W-:Y:S01]  /*b9d0*/  UIMAD UR21, UR23, UR21, UR27 ;  /* 0x00000015171572a4 */ /* 0x000fe2000f8e021b */
[----:B------:R-:W-:Y:S01]  /*b9e0*/  R2UR UR27, R51 ;  /* 0x00000000331b72ca */ /* 0x000fe200000e0000 */
[----:B------:R-:W-:Y:S02]  /*b9f0*/  UIMAD UR17, UR15, UR17, UR29 ;  /* 0x000000110f1172a4 */ /* 0x000fe4000f8e021d */
[----:B------:R-:W-:-:S02]  /*ba00*/  UIMAD UR18, UR31, UR18, UR14 ;  /* 0x000000121f1272a4 */ /* 0x000fc4000f8e020e */
[----:B------:R-:W-:Y:S02]  /*ba10*/  UIMAD.WIDE.U32 UR24, UR26, UR12, URZ ;  /* 0x0000000c1a1872a5 */ /* 0x000fe4000f8e003f */
[----:B------:R-:W-:Y:S02]  /*ba20*/  UIADD3 UR16, UR8, 0x7000, URZ ;  /* 0x0000700008107890 */ /* 0x000fe4000fffe03f */
[----:B------:R-:W-:Y:S02]  /*ba30*/  UIMAD UR19, UR17, UR4, UR35 ;  /* 0x00000004111372a4 */ /* 0x000fe4000f8e0223 */
        /* <DEDUP_REMOVED lines=10> */
[----:B------:R-:W-:Y:S01]  /*bae0*/  UIADD3 UR12, -UR26, URZ, URZ ;  /* 0x0000003f1a0c7290 */ /* 0x000fe2000fffe13f */
[----:B------:R-:W-:Y:S01]  /*baf0*/  @UP2 ULDC UR25, c[0x0][0x3a0] ;  /* 0x0000e80000192ab9 */ /* 0x000fe20000000800 */
[----:B------:R-:W-:Y:S01]  /*bb00*/  @UP1 ULDC.64 UR28, c[0x0][0x390] ;  /* 0x0000e400001c1ab9 */ /* 0x000fe20000000a00 */
[----:B0-----:R-:W-:Y:S01]  /*bb10*/  UMOV UR22, UR14 ;  /* 0x0000000e00167c82 */ /* 0x001fe20008000000 */
[----:B------:R-:W-:Y:S02]  /*bb20*/  @UP2 USHF.R.U32.HI UR22, URZ, UR24, UR13 ;  /* 0x000000183f162299 */ /* 0x000fe4000801160d */
[----:B------:R-:W-:Y:S02]  /*bb30*/  UIADD3 UR20, -UR14, URZ, URZ ;  /* 0x0000003f0e147290 */ /* 0x000fe4000fffe13f */
[----:B------:R-:W-:-:S02]  /*bb40*/  UIADD3 UR21, -UR22, URZ, URZ ;  /* 0x0000003f16157290 */ /* 0x000fc4000fffe13f */
[----:B------:R-:W-:Y:S02]  /*bb50*/  UIMAD UR19, UR15, UR12, UR27 ;  /* 0x0000000c0f1372a4 */ /* 0x000fe4000f8e021b */
[----:B------:R-:W-:Y:S02]  /*bb60*/  UIMAD UR20, UR31, UR20, UR26 ;  /* 0x000000141f1472a4 */ /* 0x000fe4000f8e021a */
[----:B------:R-:W-:Y:S02]  /*bb70*/  UIMAD UR21, UR23, UR21, UR14 ;  /* 0x00000015171572a4 */ /* 0x000fe4000f8e020e */
[----:B------:R-:W-:Y:S02]  /*bb80*/  UIADD3 UR16, UR8, 0x7800, URZ ;  /* 0x0000780008107890 */ /* 0x000fe4000fffe03f */
[----:B------:R-:W-:Y:S01]  /*bb90*/  UIMAD UR19, UR19, UR4, UR35 ;  /* 0x00000004131372a4 */ /* 0x000fe2000f8e0223 */
[----:B------:R-:W-:Y:S01]  /*bba0*/  R2UR UR35, R18 ;  /* 0x00000000122372ca */ /* 0x000fe200000e0000 */
[----:B------:R-:W-:-:S02]  /*bbb0*/  UIMAD UR20, UR20, UR5, UR6 ;  /* 0x00000005141472a4 */ /* 0x000fc4000f8e0206 */
[----:B------:R-:W-:Y:S01]  /*bbc0*/  UIMAD UR21, UR21, UR58, UR7 ;  /* 0x0000003a151572a4 */ /* 0x000fe2000f8e0207 */
[----:B------:R-:W-:Y:S01]  /*bbd0*/  @UP0 ULDC UR17, c[0x0][0x384] ;  /* 0x0000e10000110ab9 */ /* 0x000fe20000000800 */
[----:B------:R-:W-:Y:S01]  /*bbe0*/  @UP0 ULDC UR14, c[0x0][0x388] ;  /* 0x0000e200000e0ab9 */ /* 0x000fe20000000800 */
[----:B------:R-:W-:Y:S01]  /*bbf0*/  UIMAD.WIDE.U32 UR12, UR48, UR17, URZ ;  /* 0x00000011300c72a5 */ /* 0x000fe2000f8e003f */
[----:B------:R-:W-:Y:S02]  /*bc00*/  @UP0 ULDC UR26, c[0x0][0x388] ;  /* 0x0000e200001a0ab9 */ /* 0x000fe40000000800 */
[----:B------:R-:W-:Y:S01]  /*bc10*/  UMOV UR17, UR9 ;  /* 0x0000000900117c82 */ /* 0x000fe20008000000 */
[----:B------:R-:W-:Y:S02]  /*bc20*/  @UP0 USHF.R.U32.HI UR48, URZ, UR14, UR13 ;  /* 0x0000000e3f300299 */ /* 0x000fe4000801160d */
[----:B------:R0:W-:Y:S01]  /*bc30*/  UTMALDG.5D.IM2COL [UR16], [UR56], UR39 ;  /* 0x00000010380073b4 */ /* 0x0001e20008060027 */
[----:B------:R-:W-:-:S02]  /*bc40*/  @UP0 ULDC UR12, c[0x0][0x384] ;  /* 0x0000e100000c0ab9 */ /* 0x000fc40000000800 */
[----:B------:R-:W-:Y:S02]  /*bc50*/  UIMAD.WIDE.U32 UR12, UR49, UR12, URZ ;  /* 0x0000000c310c72a5 */ /* 0x000fe4000f8e003f */
[----:B------:R-:W-:Y:S01]  /*bc60*/  UMOV UR14, UR48 ;  /* 0x00000030000e7c82 */ /* 0x000fe20008000000 */
[----:B0-----:R-:W-:-:S04]  /*bc70*/  @UP1 ULDC.64 UR16, c[0x0][0x390] ;  /* 0x0000e40000101ab9 */ /* 0x001fc80000000a00 */
[----:B------:R-:W-:Y:S01]  /*bc80*/  @UP0 UMOV UR20, UR13 ;  /* 0x0000000d00140c82 */ /* 0x000fe20008000000 */
[----:B------:R-:W-:Y:S01]  /*bc90*/  UIMAD.WIDE.U32 UR18, UR48, UR16, URZ ;  /* 0x00000010301272a5 */ /* 0x000fe2000f8e003f */
[----:B------:R-:W-:-:S06]  /*bca0*/  @UP1 ULDC.64 UR12, c[0x0][0x390] ;  /* 0x0000e400000c1ab9 */ /* 0x000fcc0000000a00 */
[----:B------:R-:W-:Y:S01]  /*bcb0*/  @UP1 UMOV UR24, UR19 ;  /* 0x0000001300181c82 */ /* 0x000fe20008000000 */
[----:B------:R-:W-:Y:S01]  /*bcc0*/  @UP2 ULDC UR18, c[0x0][0x3a0] ;  /* 0x0000e80000122ab9 */ /* 0x000fe20000000800 */
[----:B------:R-:W-:Y:S01]  /*bcd0*/  @UP1 USHF.R.U32.HI UR14, URZ, UR17, UR24 ;  /* 0x000000113f0e1299 */ /* 0x000fe20008011618 */
[----:B------:R-:W-:Y:S02]  /*bce0*/  @UP0 ULDC UR19, c[0x0][0x388] ;  /* 0x0000e20000130ab9 */ /* 0x000fe40000000800 */
[----:B------:R-:W-:Y:S01]  /*bcf0*/  @UP2 ULDC UR24, c[0x0][0x39c] ;  /* 0x0000e70000182ab9 */ /* 0x000fe20000000800 */
[----:B------:R-:W-:Y:S02]  /*bd00*/  @UP0 USHF.R.U32.HI UR49, URZ, UR19, UR20 ;  /* 0x000000133f310299 */ /* 0x000fe40008011614 */
[----:B------:R-:W-:Y:S02]  /*bd10*/  UIMAD.WIDE.U32 UR16, UR14, UR24, URZ ;  /* 0x000000180e1072a5 */ /* 0x000fe4000f8e003f */
[----:B------:R-:W-:Y:S01]  /*bd20*/  UMOV UR46, UR14 ;  /* 0x0000000e002e7c82 */ /* 0x000fe20008000000 */
[----:B------:R-:W-:-:S02]  /*bd30*/  UIADD3 UR16, -UR48, URZ, URZ ;  /* 0x0000003f30107290 */ /* 0x000fc4000fffe13f */
[----:B------:R-:W-:Y:S02]  /*bd40*/  @UP2 USHF.R.U32.HI UR46, URZ, UR18, UR17 ;  /* 0x000000123f2e2299 */ /* 0x000fe40008011611 */
[----:B------:R-:W-:Y:S02]  /*bd50*/  UIADD3 UR18, -UR14, URZ, URZ ;  /* 0x0000003f0e127290 */ /* 0x000fe4000fffe13f */
[----:B------:R-:W-:Y:S02]  /*bd60*/  UIADD3 UR17, -UR46, URZ, URZ ;  /* 0x0000003f2e117290 */ /* 0x000fe4000fffe13f */
[----:B------:R-:W-:Y:S01]  /*bd70*/  UIMAD UR19, UR15, UR16, UR35 ;  /* 0x000000100f1372a4 */ /* 0x000fe2000f8e0223 */
[----:B------:R-:W-:Y:S01]  /*bd80*/  R2UR UR35, R37 ;  /* 0x00000000252372ca */ /* 0x000fe200000e0000 */
[----:B------:R-:W-:Y:S02]  /*bd90*/  UIMAD UR14, UR23, UR17, UR14 ;  /* 0x00000011170e72a4 */ /* 0x000fe4000f8e020e */
[----:B------:R-:W-:Y:S01]  /*bda0*/  UIMAD.WIDE.U32 UR16, UR49, UR12, URZ ;  /* 0x0000000c311072a5 */ /* 0x000fe2000f8e003f */
[----:B------:R-:W-:-:S02]  /*bdb0*/  @UP0 ULDC UR20, c[0x0][0x384] ;  /* 0x0000e10000140ab9 */ /* 0x000fc40000000800 */
[----:B------:R-:W-:Y:S01]  /*bdc0*/  UMOV UR12, UR49 ;  /* 0x00000031000c7c82 */ /* 0x000fe20008000000 */
[----:B------:R-:W-:Y:S02]  /*bdd0*/  @UP1 USHF.R.U32.HI UR12, URZ, UR13, UR17 ;  /* 0x0000000d3f0c1299 */ /* 0x000fe40008011611 */
[----:B------:R-:W-:Y:S01]  /*bde0*/  UIMAD UR18, UR31, UR18, UR48 ;  /* 0x000000121f1272a4 */ /* 0x000fe2000f8e0230 */
[----:B------:R-:W-:Y:S01]  /*bdf0*/  @UP2 ULDC UR16, c[0x0][0x39c] ;  /* 0x0000e70000102ab9 */ /* 0x000fe20000000800 */
[----:B------:R-:W-:Y:S02]  /*be00*/  UIMAD.WIDE.U32 UR20, UR51, UR20, URZ ;  /* 0x00000014331472a5 */ /* 0x000fe4000f8e003f */
[----:B------:R-:W-:Y:S01]  /*be10*/  UIMAD.WIDE.U32 UR16, UR12, UR16, URZ ;  /* 0x000000100c1072a5 */ /* 0x000fe2000f8e003f */
[----:B------:R-:W-:Y:S01]  /*be20*/  ULDC UR48, c[0x0][0x3ec] ;  /* 0x0000fb0000307ab9 */ /* 0x000fe20000000800 */
[----:B------:R-:W-:Y:S02]  /*be30*/  UIMAD UR44, UR18, UR5, UR6 ;  /* 0x00000005122c72a4 */ /* 0x000fe4000f8e0206 */
[----:B------:R-:W-:Y:S01]  /*be40*/  UIMAD UR43, UR19, UR4, UR48 ;  /* 0x00000004132b72a4 */ /* 0x000fe2000f8e0230 */
[----:B------:R-:W-:-:S02]  /*be50*/  @UP0 ULDC UR18, c[0x0][0x384] ;  /* 0x0000e10000120ab9 */ /* 0x000fc40000000800 */
[----:B------:R-:W-:Y:S01]  /*be60*/  @UP2 UMOV UR16, UR17 ;  /* 0x0000001100102c82 */ /* 0x000fe20008000000 */
[----:B------:R-:W-:Y:S01]  /*be70*/  @UP0 ULDC UR24, c[0x0][0x388] ;  /* 0x0000e20000180ab9 */ /* 0x000fe20000000800 */
[----:B------:R-:W-:Y:S01]  /*be80*/  @UP0 UMOV UR20, UR21 ;  /* 0x0000001500140c82 */ /* 0x000fe20008000000 */
[----:B------:R-:W-:Y:S01]  /*be90*/  UMOV UR22, UR12 ;  /* 0x0000000c00167c82 */ /* 0x000fe20008000000 */
[----:B------:R-:W-:Y:S01]  /*bea0*/  UMOV UR13, UR51 ;  /* 0x00000033000d7c82 */ /* 0x000fe20008000000 */
[----:B------:R-:W-:Y:S01]  /*beb0*/  UIMAD.WIDE.U32 UR18, UR50, UR18, URZ ;  /* 0x00000012321272a5 */ /* 0x000fe2000f8e003f */
[----:B------:R-:W-:Y:S01]  /*bec0*/  R2UR UR51, R41 ;  /* 0x00000000293372ca */ /* 0x000fe200000e0000 */
[----:B------:R-:W-:Y:S02]  /*bed0*/  @UP2 USHF.R.U32.HI UR22, URZ, UR25, UR16 ;  /* 0x000000193f162299 */ /* 0x000fe40008011610 */
[----:B------:R-:W-:Y:S02]  /*bee0*/  @UP0 USHF.R.U32.HI UR13, URZ, UR24, UR20 ;  /* 0x000000183f0d0299 */ /* 0x000fe40008011614 */
[----:B------:R-:W-:Y:S01]  /*bef0*/  UIMAD UR45, UR14, UR58, UR7 ;  /* 0x0000003a0e2d72a4 */ /* 0x000fe2000f8e0207 */
[----:B------:R-:W-:-:S02]  /*bf00*/  @UP1 ULDC.64 UR16, c[0x0][0x390] ;  /* 0x0000e40000101ab9 */ /* 0x000fc40000000a00 */
[----:B------:R-:W-:Y:S01]  /*bf10*/  UMOV UR14, UR50 ;  /* 0x00000032000e7c82 */ /* 0x000fe20008000000 */
[----:B------:R-:W-:Y:S02]  /*bf20*/  @UP0 USHF.R.U32.HI UR14, URZ, UR26, UR19 ;  /* 0x0000001a3f0e0299 */ /* 0x000fe40008011613 */
[----:B------:R-:W-:Y:S02]  /*bf30*/  UIADD3 UR21, -UR22, URZ, URZ ;  /* 0x0000003f16157290 */ /* 0x000fe4000fffe13f */
[----:B------:R-:W-:Y:S01]  /*bf40*/  UIADD3 UR26, -UR49, URZ, URZ ;  /* 0x0000003f311a7290 */ /* 0x000fe2000fffe13f */
[----:B------:R0:W-:Y:S01]  /*bf50*/  UTMALDG.5D.IM2COL [UR40], [UR56], UR39 ;  /* 0x00000028380073b4 */ /* 0x0001e20008060027 */
[----:B------:R-:W-:Y:S02]  /*bf60*/  UIADD3 UR20, -UR12, URZ, URZ ;  /* 0x0000003f0c147290 */ /* 0x000fe4000fffe13f */
[----:B------:R-:W-:Y:S02]  /*bf70*/  UIMAD.WIDE.U32 UR18, UR13, UR16, URZ ;  /* 0x000000100d1272a5 */ /* 0x000fe4000f8e003f */
[----:B------:R-:W-:-:S02]  /*bf80*/  UIMAD UR21, UR23, UR21, UR12 ;  /* 0x00000015171572a4 */ /* 0x000fc4000f8e020c */
[----:B------:R-:W-:Y:S01]  /*bf90*/  UIMAD UR20, UR31, UR20, UR49 ;  /* 0x000000141f1472a4 */ /* 0x000fe2000f8e0231 */
[----:B------:R-:W-:Y:S01]  /*bfa0*/  R2UR UR49, R43 ;  /* 0x000000002b3172ca */ /* 0x000fe200000e0000 */
[----:B------:R-:W-:Y:S01]  /*bfb0*/  UIMAD UR12, UR15, UR26, UR35 ;  /* 0x0000001a0f0c72a4 */ /* 0x000fe2000f8e0223 */
[----:B------:R-:W-:Y:S01]  /*bfc0*/  @UP1 UMOV UR18, UR19 ;  /* 0x0000001300121c82 */ /* 0x000fe20008000000 */
[----:B------:R-:W-:Y:S02]  /*bfd0*/  UIADD3 UR16, UR8, 0xc00, URZ ;  /* 0x00000c0008107890 */ /* 0x000fe4000fffe03f */
[----:B------:R-:W-:Y:S02]  /*bfe0*/  UIMAD UR19, UR12, UR4, UR48 ;  /* 0x000000040c1372a4 */ /* 0x000fe4000f8e0230 */
[----:B------:R-:W-:Y:S02]  /*bff0*/  UIMAD UR20, UR20, UR5, UR6 ;  /* 0x00000005141472a4 */ /* 0x000fe4000f8e0206 */
[----:B------:R-:W-:Y:S01]  /*c000*/  UIMAD UR21, UR21, UR58, UR7 ;  /* 0x0000003a151572a4 */ /* 0x000fe2000f8e0207 */
[----:B------:R-:W-:Y:S01]  /*c010*/  UMOV UR32, UR13 ;  /* 0x0000000d00207c82 */ /* 0x000fe20008000000 */
[----:B------:R-:W-:Y:S01]  /*c020*/  @UP1 USHF.R.U32.HI UR32, URZ, UR17, UR18 ;  /* 0x000000113f201299 */ /* 0x000fe20008011612 */
[----:B------:R-:W-:-:S02]  /*c030*/  @UP0 ULDC UR12, c[0x0][0x384] ;  /* 0x0000e100000c0ab9 */ /* 0x000fc40000000800 */
[----:B------:R-:W-:Y:S01]  /*c040*/  UMOV UR17, UR9 ;  /* 0x0000000900117c82 */ /* 0x000fe20008000000 */
[----:B------:R-:W-:Y:S01]  /*c050*/  @UP1 ULDC.64 UR24, c[0x0][0x390] ;  /* 0x0000e40000181ab9 */ /* 0x000fe20000000a00 */
[----:B0-----:R-:W-:Y:S01]  /*c060*/  UMOV UR44, UR42 ;  /* 0x0000002a002c7c82 */ /* 0x001fe20008000000 */
[----:B------:R-:W-:Y:S01]  /*c070*/  UIMAD.WIDE.U32 UR26, UR14, UR24, URZ ;  /* 0x000000180e1a72a5 */ /* 0x000fe2000f8e003f */
[----:B------:R-:W-:Y:S01]  /*c080*/  R2UR UR42, R15 ;  /* 0x000000000f2a72ca */ /* 0x000fe200000e0000 */
[----:B------:R-:W-:Y:S01]  /*c090*/  UMOV UR18, UR44 ;  /* 0x0000002c00127c82 */ /* 0x000fe20008000000 */
[----:B------:R-:W-:Y:S01]  /*c0a0*/  @UP0 ULDC UR24, c[0x0][0x388] ;  /* 0x0000e20000180ab9 */ /* 0x000fe20000000800 */
[----:B------:R0:W-:Y:S01]  /*c0b0*/  UTMALDG.5D.IM2COL [UR16], [UR56], UR39 ;  /* 0x00000010380073b4 */ /* 0x0001e20008060027 */
[----:B------:R-:W-:Y:S01]  /*c0c0*/  UMOV UR35, UR14 ;  /* 0x0000000e00237c82 */ /* 0x000fe20008000000 */
[----:B------:R-:W-:Y:S01]  /*c0d0*/  @UP1 USHF.R.U32.HI UR35, URZ, UR25, UR27 ;  /* 0x000000193f231299 */ /* 0x000fe2000801161b */
[----:B------:R-:W-:Y:S01]  /*c0e0*/  R2UR UR45, R46 ;  /* 0x000000002e2d72ca */ /* 0x000fe200000e0000 */
[----:B------:R-:W-:Y:S01]  /*c0f0*/  UMOV UR26, UR55 ;  /* 0x00000037001a7c82 */ /* 0x000fe20008000000 */
[----:B------:R-:W-:Y:S01]  /*c100*/  UMOV UR27, UR52 ;  /* 0x00000034001b7c82 */ /* 0x000fe20008000000 */
[----:B------:R-:W-:Y:S01]  /*c110*/  UMOV UR40, UR60 ;  /* 0x0000003c00287c82 */ /* 0x000fe20008000000 */
[----:B------:R-:W-:-:S02]  /*c120*/  R2UR UR46, R7 ;  /* 0x00000000072e72ca */ /* 0x000fc400000e0000 */
[----:B------:R-:W-:Y:S02]  /*c130*/  R2UR UR41, R16 ;  /* 0x00000000102972ca */ /* 0x000fe400000e0000 */
[----:B------:R-:W-:Y:S01]  /*c140*/  R2UR UR43, R14 ;  /* 0x000000000e2b72ca */ /* 0x000fe200000e0000 */
[----:B------:R-:W-:Y:S02]  /*c150*/  VIADD R14, R12, 0x1 ;  /* 0x000000010c0e7836 */ /* 0x000fe40000000000 */
[C---:B------:R-:W-:Y:S02]  /*c160*/  IMAD R12, R5.reuse, 0x40, R0 ;  /* 0x00000040050c7824 */ /* 0x040fe400078e0200 */
[----:B------:R-:W-:Y:S02]  /*c170*/  VIADD R5, R5, 0x1 ;  /* 0x0000000105057836 */ /* 0x000fe40000000000 */
[----:B------:R-:W-:Y:S02]  /*c180*/  IMAD.SHL.U32 R12, R12, 0x80, RZ ;  /* 0x000000800c0c7824 */ /* 0x000fe400078e00ff */
[----:B------:R-:W-:Y:S01]  /*c190*/  UMOV UR50, UR46 ;  /* 0x0000002e00327c82 */ /* 0x000fe20008000000 */
[----:B------:R-:W-:Y:S01]  /*c1a0*/  ISETP.NE.AND P5, PT, R5, 0x3, PT ;  /* 0x000000030500780c */ /* 0x000fe20003fa5270 */
[----:B------:R-:W-:-:S03]  /*c1b0*/  IMAD R12, R12, 0x4, R19 ;  /* 0x000000040c0c7824 */ /* 0x000fc600078e0213 */
[----:B------:R-:W-:Y:S01]  /*c1c0*/  SEL R5, R5, RZ, P5 ;  /* 0x000000ff05057207 */ /* 0x000fe20002800000 */
[----:B0-----:R-:W-:Y:S01]  /*c1d0*/  UIMAD.WIDE.U32 UR16, UR54, UR12, URZ ;  /* 0x0000000c361072a5 */ /* 0x001fe2000f8e003f */
[----:B------:R-:W-:Y:S01]  /*c1e0*/  @UP0 ULDC UR20, c[0x0][0x384] ;  /* 0x0000e10000140ab9 */ /* 0x000fe20000000800 */
[----:B------:R-:W-:Y:S01]  /*c1f0*/  @UP0 ULDC UR18, c[0x0][0x384] ;  /* 0x0000e10000120ab9 */ /* 0x000fe20000000800 */
[----:B------:R-:W-:Y:S02]  /*c200*/  UIMAD.WIDE.U32 UR20, UR53, UR20, URZ ;  /* 0x00000014351472a5 */ /* 0x000fe4000f8e003f */
[----:B------:R-:W-:Y:S02]  /*c210*/  UIMAD.WIDE.U32 UR18, UR52, UR18, URZ ;  /* 0x00000012341272a5 */ /* 0x000fe4000f8e003f */
[----:B------:R-:W-:Y:S01]  /*c220*/  @UP0 USHF.R.U32.HI UR34, URZ, UR24, UR17 ;  /* 0x000000183f220299 */ /* 0x000fe20008011611 */
[----:B------:R-:W-:Y:S01]  /*c230*/  @UP0 ULDC UR12, c[0x0][0x388] ;  /* 0x0000e200000c0ab9 */ /* 0x000fe20000000800 */
[----:B------:R-:W-:-:S02]  /*c240*/  @UP0 ULDC UR22, c[0x0][0x388] ;  /* 0x0000e20000160ab9 */ /* 0x000fc40000000800 */
[----:B------:R-:W-:Y:S01]  /*c250*/  UIMAD.WIDE.U32 UR16, UR34, UR28, URZ ;  /* 0x0000001c221072a5 */ /* 0x000fe2000f8e003f */
[----:B------:R-:W-:Y:S01]  /*c260*/  @UP0 UMOV UR20, UR19 ;  /* 0x0000001300140c82 */ /* 0x000fe20008000000 */
[----:B------:R-:W-:Y:S02]  /*c270*/  @UP0 USHF.R.U32.HI UR30, URZ, UR22, UR21 ;  /* 0x000000163f1e0299 */ /* 0x000fe40008011615 */
[----:B------:R-:W-:Y:S01]  /*c280*/  @UP0 USHF.R.U32.HI UR27, URZ, UR12, UR20 ;  /* 0x0000000c3f1b0299 */ /* 0x000fe20008011614 */
[----:B------:R-:W-:Y:S02]  /*c290*/  @UP1 ULDC.64 UR18, c[0x0][0x390] ;  /* 0x0000e40000121ab9 */ /* 0x000fe40000000a00 */
[----:B------:R-:W-:Y:S01]  /*c2a0*/  @UP1 UMOV UR22, UR17 ;  /* 0x0000001100161c82 */ /* 0x000fe20008000000 */
[----:B------:R-:W-:Y:S01]  /*c2b0*/  @UP1 ULDC.64 UR24, c[0x0][0x390] ;  /* 0x0000e40000181ab9 */ /* 0x000fe20000000a00 */
[----:B------:R-:W-:Y:S02]  /*c2c0*/  UIMAD.WIDE.U32 UR16, UR27, UR18, URZ ;  /* 0x000000121b1072a5 */ /* 0x000fe4000f8e003f */
[----:B------:R-:W-:Y:S01]  /*c2d0*/  UIMAD.WIDE.U32 UR20, UR30, UR24, URZ ;  /* 0x000000181e1472a5 */ /* 0x000fe2000f8e003f */
[----:B------:R-:W-:-:S02]  /*c2e0*/  UMOV UR12, UR34 ;  /* 0x00000022000c7c82 */ /* 0x000fc40008000000 */
[----:B------:R-:W-:Y:S01]  /*c2f0*/  UMOV UR24, UR30 ;  /* 0x0000001e00187c82 */ /* 0x000fe20008000000 */
[----:B------:R-:W-:Y:S01]  /*c300*/  @UP1 USHF.R.U32.HI UR24, URZ, UR25, UR21 ;  /* 0x000000193f181299 */ /* 0x000fe20008011615 */
[----:B------:R-:W-:Y:S02]  /*c310*/  @UP2 ULDC UR16, c[0x0][0x39c] ;  /* 0x0000e70000102ab9 */ /* 0x000fe40000000800 */
[----:B------:R-:W-:Y:S01]  /*c320*/  UMOV UR25, UR27 ;  /* 0x0000001b00197c82 */ /* 0x000fe20008000000 */
[----:B------:R-:W-:Y:S02]  /*c330*/  @UP1 USHF.R.U32.HI UR25, URZ, UR19, UR17 ;  /* 0x000000133f191299 */ /* 0x000fe40008011611 */
[----:B------:R-:W-:Y:S02]  /*c340*/  UIMAD.WIDE.U32 UR16, UR32, UR16, URZ ;  /* 0x00000010201072a5 */ /* 0x000fe4000f8e003f */
[----:B------:R-:W-:Y:S01]  /*c350*/  @UP1 USHF.R.U32.HI UR12, URZ, UR29, UR22 ;  /* 0x0000001d3f0c1299 */ /* 0x000fe20008011616 */
[----:B------:R-:W-:-:S02]  /*c360*/  @UP2 ULDC UR20, c[0x0][0x3a0] ;  /* 0x0000e80000142ab9 */ /* 0x000fc40000000800 */
[----:B------:R-:W-:Y:S01]  /*c370*/  UMOV UR22, UR32 ;  /* 0x0000002000167c82 */ /* 0x000fe20008000000 */
[----:B------:R-:W-:Y:S02]  /*c380*/  @UP2 USHF.R.U32.HI UR22, URZ, UR20, UR17 ;  /* 0x000000143f162299 */ /* 0x000fe40008011611 */
[----:B------:R-:W-:Y:S02]  /*c390*/  UIADD3 UR20, -UR32, URZ, URZ ;  /* 0x0000003f20147290 */ /* 0x000fe4000fffe13f */
[----:B------:R-:W-:Y:S02]  /*c3a0*/  UIADD3 UR17, -UR13, URZ, URZ ;  /* 0x0000003f0d117290 */ /* 0x000fe4000fffe13f */
[----:B------:R-:W-:Y:S02]  /*c3b0*/  UIMAD UR20, UR31, UR20, UR13 ;  /* 0x000000141f1472a4 */ /* 0x000fe4000f8e020d */
[----:B------:R-:W-:Y:S01]  /*c3c0*/  UIADD3 UR13, -UR22, URZ, URZ ;  /* 0x0000003f160d7290 */ /* 0x000fe2000fffe13f */
[----:B------:R-:W-:Y:S01]  /*c3d0*/  @UP0 ULDC UR18, c[0x0][0x384] ;  /* 0x0000e10000120ab9 */ /* 0x000fe20000000800 */
[----:B------:R-:W-:-:S02]  /*c3e0*/  UIMAD UR17, UR15, UR17, UR59 ;  /* 0x000000110f1172a4 */ /* 0x000fc4000f8e023b */
[----:B------:R-:W-:Y:S02]  /*c3f0*/  UIMAD.WIDE.U32 UR18, UR55, UR18, URZ ;  /* 0x00000012371272a5 */ /* 0x000fe4000f8e003f */
[----:B------:R-:W-:Y:S01]  /*c400*/  UIMAD UR13, UR23, UR13, UR32 ;  /* 0x0000000d170d72a4 */ /* 0x000fe2000f8e0220 */
[----:B------:R-:W-:Y:S01]  /*c410*/  @UP0 ULDC UR21, c[0x0][0x388] ;  /* 0x0000e20000150ab9 */ /* 0x000fe20000000800 */
[----:B------:R-:W-:Y:S02]  /*c420*/  UIADD3 UR16, UR8, 0x1400, URZ ;  /* 0x0000140008107890 */ /* 0x000fe4000fffe03f */
[----:B------:R-:W-:Y:S02]  /*c430*/  @UP0 USHF.R.U32.HI UR26, URZ, UR21, UR19 ;  /* 0x000000153f1a0299 */ /* 0x000fe40008011613 */
[----:B------:R-:W-:Y:S02]  /*c440*/  UIMAD UR19, UR17, UR4, UR48 ;  /* 0x00000004111372a4 */ /* 0x000fe4000f8e0230 */
[----:B------:R-:W-:-:S02]  /*c450*/  UIMAD UR20, UR20, UR5, UR6 ;  /* 0x00000005141472a4 */ /* 0x000fc4000f8e0206 */
[----:B------:R-:W-:Y:S01]  /*c460*/  UIMAD UR21, UR13, UR58, UR7 ;  /* 0x0000003a0d1572a4 */ /* 0x000fe2000f8e0207 */
[----:B------:R-:W-:Y:S02]  /*c470*/  @UP1 ULDC.64 UR28, c[0x0][0x390] ;  /* 0x0000e400001c1ab9 */ /* 0x000fe40000000a00 */
[----:B------:R-:W-:Y:S01]  /*c480*/  UMOV UR13, UR26 ;  /* 0x0000001a000d7c82 */ /* 0x000fe20008000000 */
[----:B------:R-:W-:Y:S01]  /*c490*/  UIMAD.WIDE.U32 UR32, UR26, UR28, URZ ;  /* 0x0000001c1a2072a5 */ /* 0x000fe2000f8e003f */
[----:B------:R-:W-:Y:S01]  /*c4a0*/  UMOV UR17, UR9 ;  /* 0x0000000900117c82 */ /* 0x000fe20008000000 */
[----:B------:R-:W-:Y:S02]  /*c4b0*/  UMOV UR18, UR44 ;  /* 0x0000002c00127c82 */ /* 0x000fe40008000000 */
[----:B------:R-:W-:Y:S01]  /*c4c0*/  @UP1 USHF.R.U32.HI UR13, URZ, UR29, UR33 ;  /* 0x0000001d3f0d1299 */ /* 0x000fe20008011621 */
[----:B------:R0:W-:Y:S01]  /*c4d0*/  UTMALDG.5D.IM2COL [UR16], [UR56], UR39 ;  /* 0x00000010380073b4 */ /* 0x0001e20008060027 */
[----:B------:R-:W-:Y:S01]  /*c4e0*/  UMOV UR28, UR61 ;  /* 0x0000003d001c7c82 */ /* 0x000fe20008000000 */
[----:B------:R-:W-:-:S02]  /*c4f0*/  @UP2 ULDC UR29, c[0x0][0x39c] ;  /* 0x0000e700001d2ab9 */ /* 0x000fc40000000800 */
[----:B0-----:R-:W-:Y:S01]  /*c500*/  UIMAD.WIDE.U32 UR18, UR35, UR29, URZ ;  /* 0x0000001d231272a5 */ /* 0x001fe2000f8e003f */
[----:B------:R-:W-:Y:S02]  /*c510*/  @UP2 ULDC UR21, c[0x0][0x3a0] ;  /* 0x0000e80000152ab9 */ /* 0x000fe40000000800 */
[----:B------:R-:W-:Y:S01]  /*c520*/  @UP0 ULDC UR29, c[0x0][0x384] ;  /* 0x0000e100001d0ab9 */ /* 0x000fe20000000800 */
[----:B------:R-:W-:Y:S01]  /*c530*/  UMOV UR22, UR35 ;  /* 0x0000002300167c82 */ /* 0x000fe20008000000 */
[----:B------:R-:W-:Y:S02]  /*c540*/  UIMAD.WIDE.U32 UR16, UR61, UR29, URZ ;  /* 0x0000001d3d1072a5 */ /* 0x000fe4000f8e003f */
[----:B------:R-:W-:Y:S01]  /*c550*/  @UP0 ULDC UR18, c[0x0][0x384] ;  /* 0x0000e10000120ab9 */ /* 0x000fe20000000800 */
[----:B------:R-:W-:Y:S01]  /*c560*/  @UP2 UMOV UR29, UR19 ;  /* 0x00000013001d2c82 */ /* 0x000fe20008000000 */
[----:B------:R-:W-:Y:S01]  /*c570*/  @UP0 ULDC UR20, c[0x0][0x388] ;  /* 0x0000e20000140ab9 */ /* 0x000fe20000000800 */
[----:B------:R-:W-:-:S02]  /*c580*/  @UP2 USHF.R.U32.HI UR22, URZ, UR21, UR29 ;  /* 0x000000153f162299 */ /* 0x000fc4000801161d */
[----:B------:R-:W-:Y:S01]  /*c590*/  UIMAD.WIDE.U32 UR18, UR60, UR18, URZ ;  /* 0x000000123c1272a5 */ /* 0x000fe2000f8e003f */
[----:B------:R-:W-:Y:S01]  /*c5a0*/  @UP0 UMOV UR29, UR17 ;  /* 0x00000011001d0c82 */ /* 0x000fe20008000000 */
[----:B------:R-:W-:Y:S01]  /*c5b0*/  @UP0 ULDC UR21, c[0x0][0x388] ;  /* 0x0000e20000150ab9 */ /* 0x000fe20000000800 */
[----:B------:R-:W-:Y:S01]  /*c5c0*/  @UP0 USHF.R.U32.HI UR28, URZ, UR20, UR29 ;  /* 0x000000143f1c0299 */ /* 0x000fe2000801161d */
[----:B------:R-:W-:Y:S01]  /*c5d0*/  @UP1 ULDC.64 UR16, c[0x0][0x390] ;  /* 0x0000e40000101ab9 */ /* 0x000fe20000000a00 */
[----:B------:R-:W-:Y:S02]  /*c5e0*/  @UP0 USHF.R.U32.HI UR40, URZ, UR21, UR19 ;  /* 0x000000153f280299 */ /* 0x000fe40008011613 */
[----:B------:R-:W-:Y:S02]  /*c5f0*/  UIADD3 UR21, -UR22, URZ, URZ ;  /* 0x0000003f16157290 */ /* 0x000fe4000fffe13f */
[----:B------:R-:W-:Y:S02]  /*c600*/  UIADD3 UR29, -UR14, URZ, URZ ;  /* 0x0000003f0e1d7290 */ /* 0x000fe4000fffe13f */
[----:B------:R-:W-:-:S02]  /*c610*/  UIADD3 UR20, -UR35, URZ, URZ ;  /* 0x0000003f23147290 */ /* 0x000fc4000fffe13f */
[----:B------:R-:W-:Y:S02]  /*c620*/  UIMAD.WIDE.U32 UR18, UR28, UR16, URZ ;  /* 0x000000101c1272a5 */ /* 0x000fe4000f8e003f */
[----:B------:R-:W-:Y:S02]  /*c630*/  UIMAD UR21, UR23, UR21, UR35 ;  /* 0x00000015171572a4 */ /* 0x000fe4000f8e0223 */
[----:B------:R-:W-:Y:S02]  /*c640*/  UIMAD UR20, UR31, UR20, UR14 ;  /* 0x000000141f1472a4 */ /* 0x000fe4000f8e020e */
[----:B------:R-:W-:Y:S01]  /*c650*/  UIMAD UR42, UR15, UR29, UR42 ;  /* 0x0000001d0f2a72a4 */ /* 0x000fe2000f8e022a */
[----:B------:R-:W-:Y:S01]  /*c660*/  @UP1 UMOV UR18, UR19 ;  /* 0x0000001300121c82 */ /* 0x000fe20008000000 */
[----:B------:R-:W-:Y:S02]  /*c670*/  UIADD3 UR16, UR8, 0x1c00, URZ ;  /* 0x00001c0008107890 */ /* 0x000fe4000fffe03f */
[----:B------:R-:W-:-:S02]  /*c680*/  UIMAD UR19, UR42, UR4, UR48 ;  /* 0x000000042a1372a4 */ /* 0x000fc4000f8e0230 */
[----:B------:R-:W-:Y:S02]  /*c690*/  UIMAD UR20, UR20, UR5, UR6 ;  /* 0x00000005141472a4 */ /* 0x000fe4000f8e0206 */
[----:B------:R-:W-:Y:S02]  /*c6a0*/  UIMAD UR21, UR21, UR58, UR7 ;  /* 0x0000003a151572a4 */ /* 0x000fe4000f8e0207 */
[----:B------:R-:W-:Y:S01]  /*c6b0*/  UIMAD.WIDE.U32 UR32, UR40, UR36, URZ ;  /* 0x00000024282072a5 */ /* 0x000fe2000f8e003f */
[----:B------:R-:W-:Y:S01]  /*c6c0*/  UMOV UR29, UR28 ;  /* 0x0000001c001d7c82 */ /* 0x000fe20008000000 */
[----:B------:R-:W-:Y:S01]  /*c6d0*/  @UP1 USHF.R.U32.HI UR29, URZ, UR17, UR18 ;  /* 0x000000113f1d1299 */ /* 0x000fe20008011612 */
[----:B------:R-:W-:Y:S02]  /*c6e0*/  UMOV UR61, UR40 ;  /* 0x00000028003d7c82 */ /* 0x000fe40008000000 */
[----:B------:R-:W-:Y:S01]  /*c6f0*/  UMOV UR17, UR9 ;  /* 0x0000000900117c82 */ /* 0x000fe20008000000 */
[----:B------:R-:W-:Y:S01]  /*c700*/  UMOV UR18, UR44 ;  /* 0x0000002c00127c82 */ /* 0x000fe20008000000 */
[----:B------:R-:W-:Y:S01]  /*c710*/  @UP1 USHF.R.U32.HI UR61, URZ, UR37, UR33 ;  /* 0x000000253f3d1299 */ /* 0x000fe20008011621 */
[----:B------:R0:W-:Y:S01]  /*c720*/  UTMALDG.5D.IM2COL [UR16], [UR56], UR39 ;  /* 0x00000010380073b4 */ /* 0x0001e20008060027 */
[----:B------:R-:W-:Y:S01]  /*c730*/  @UP0 ULDC UR32, c[0x0][0x388] ;  /* 0x0000e20000200ab9 */ /* 0x000fe20000000800 */
[----:B------:R-:W-:Y:S01]  /*c740*/  @UP0 ULDC UR33, c[0x0][0x384] ;  /* 0x0000e10000210ab9 */ /* 0x000fe20000000800 */
[----:B------:R-:W-:Y:S01]  /*c750*/  UMOV UR14, UR45 ;  /* 0x0000002d000e7c82 */ /* 0x000fe20008000000 */
[----:B------:R-:W-:Y:S01]  /*c760*/  @UP0 ULDC UR35, c[0x0][0x388] ;  /* 0x0000e20000230ab9 */ /* 0x000fe20000000800 */
[----:B------:R-:W-:Y:S01]  /*c770*/  UMOV UR42, UR41 ;  /* 0x00000029002a7c82 */ /* 0x000fe20008000000 */
[----:B0-----:R-:W-:Y:S01]  /*c780*/  UIMAD.WIDE.U32 UR20, UR45, UR33, URZ ;  /* 0x000000212d1472a5 */ /* 0x001fe2000f8e003f */
[----:B------:R-:W-:Y:S01]  /*c790*/  @UP0 ULDC UR18, c[0x0][0x384] ;  /* 0x0000e10000120ab9 */ /* 0x000fe20000000800 */
[----:B------:R-:W-:Y:S01]  /*c7a0*/  @UP0 ULDC UR16, c[0x0][0x384] ;  /* 0x0000e10000100ab9 */ /* 0x000fe20000000800 */
[----:B------:R-:W-:-:S02]  /*c7b0*/  UIMAD.WIDE.U32 UR18, UR41, UR18, URZ ;  /* 0x00000012291272a5 */ /* 0x000fc4000f8e003f */
[----:B------:R-:W-:Y:S02]  /*c7c0*/  UIMAD.WIDE.U32 UR16, UR46, UR16, URZ ;  /* 0x000000102e1072a5 */ /* 0x000fe4000f8e003f */
[----:B------:R-:W-:Y:S02]  /*c7d0*/  @UP0 USHF.R.U32.HI UR14, URZ, UR32, UR21 ;  /* 0x000000203f0e0299 */ /* 0x000fe40008011615 */
[----:B------:R-:W-:Y:S01]  /*c7e0*/  @UP0 USHF.R.U32.HI UR42, URZ, UR35, UR19 ;  /* 0x000000233f2a0299 */ /* 0x000fe20008011613 */
[----:B------:R-:W-:Y:S01]  /*c7f0*/  @UP1 ULDC.64 UR20, c[0x0][0x390] ;  /* 0x0000e40000141ab9 */ /* 0x000fe20000000a00 */
[----:B------:R-:W-:Y:S01]  /*c800*/  @UP0 ULDC UR22, c[0x0][0x388] ;  /* 0x0000e20000160ab9 */ /* 0x000fe20000000800 */
[----:B------:R-:W-:Y:S02]  /*c810*/  UIMAD.WIDE.U32 UR18, UR14, UR20, URZ ;  /* 0x000000140e1272a5 */ /* 0x000fe4000f8e003f */
[----:B------:R-:W-:Y:S01]  /*c820*/  UMOV UR60, UR14 ;  /* 0x0000000e003c7c82 */ /* 0x000fe20008000000 */
[----:B------:R-:W-:Y:S01]  /*c830*/  @UP0 UMOV UR20, UR17 ;  /* 0x0000001100140c82 */ /* 0x000fe20008000000 */
[----:B------:R-:W-:Y:S01]  /*c840*/  @UP1 ULDC.64 UR16, c[0x0][0x390] ;  /* 0x0000e40000101ab9 */ /* 0x000fe20000000a00 */
[----:B------:R-:W-:Y:S01]  /*c850*/  @UP0 USHF.R.U32.HI UR50, URZ, UR22, UR20 ;  /* 0x000000163f320299 */ /* 0x000fe20008011614 */
[----:B------:R-:W-:-:S02]  /*c860*/  @UP1 ULDC.64 UR32, c[0x0][0x390] ;  /* 0x0000e40000201ab9 */ /* 0x000fc40000000a00 */
[----:B------:R-:W-:Y:S01]  /*c870*/  @UP1 UMOV UR20, UR19 ;  /* 0x0000001300141c82 */ /* 0x000fe20008000000 */
[----:B------:R-:W-:Y:S02]  /*c880*/  UIMAD.WIDE.U32 UR18, UR50, UR16, URZ ;  /* 0x00000010321272a5 */ /* 0x000fe4000f8e003f */
[----:B------:R-:W-:Y:S01]  /*c890*/  @UP1 USHF.R.U32.HI UR60, URZ, UR21, UR20 ;  /* 0x000000153f3c1299 */ /* 0x000fe20008011614 */
[----:B------:R-:W-:Y:S01]  /*c8a0*/  UMOV UR53, UR50 ;  /* 0x0000003200357c82 */ /* 0x000fe20008000000 */
[----:B------:R-:W-:Y:S01]  /*c8b0*/  @UP2 ULDC UR16, c[0x0][0x39c] ;  /* 0x0000e70000102ab9 */ /* 0x000fe20000000800 */
[----:B------:R-:W-:Y:S02]  /*c8c0*/  @UP1 USHF.R.U32.HI UR53, URZ, UR17, UR19 ;  /* 0x000000113f351299 */ /* 0x000fe40008011613 */
[----:B------:R-:W-:Y:S01]  /*c8d0*/  UIMAD.WIDE.U32 UR16, UR12, UR16, URZ ;  /* 0x000000100c1072a5 */ /* 0x000fe2000f8e003f */
[----:B------:R-:W-:Y:S01]  /*c8e0*/  @UP2 ULDC UR20, c[0x0][0x3a0] ;  /* 0x0000e80000142ab9 */ /* 0x000fe20000000800 */
[----:B------:R-:W-:-:S02]  /*c8f0*/  UMOV UR22, UR12 ;  /* 0x0000000c00167c82 */ /* 0x000fc40008000000 */
[----:B------:R-:W-:Y:S01]  /*c900*/  @UP2 USHF.R.U32.HI UR22, URZ, UR20, UR17 ;  /* 0x000000143f162299 */ /* 0x000fe20008011611 */
[----:B------:R-:W-:Y:S01]  /*c910*/  @UP0 ULDC UR18, c[0x0][0x384] ;  /* 0x0000e10000120ab9 */ /* 0x000fe20000000800 */
[----:B------:R-:W-:Y:S02]  /*c920*/  UIADD3 UR20, -UR12, URZ, URZ ;  /* 0x0000003f0c147290 */ /* 0x000fe4000fffe13f */
[----:B------:R-:W-:Y:S02]  /*c930*/  UIMAD.WIDE.U32 UR18, UR43, UR18, URZ ;  /* 0x000000122b1272a5 */ /* 0x000fe4000f8e003f */
[----:B------:R-:W-:Y:S02]  /*c940*/  UIADD3 UR17, -UR34, URZ, URZ ;  /* 0x0000003f22117290 */ /* 0x000fe4000fffe13f */
[----:B------:R-:W-:Y:S02]  /*c950*/  UIADD3 UR18, -UR22, URZ, URZ ;  /* 0x0000003f16127290 */ /* 0x000fe4000fffe13f */
[----:B------:R-:W-:-:S02]  /*c960*/  UIMAD UR20, UR31, UR20, UR34 ;  /* 0x000000141f1472a4 */ /* 0x000fc4000f8e0222 */
[----:B------:R-:W-:Y:S02]  /*c970*/  UIMAD UR17, UR15, UR17, UR47 ;  /* 0x000000110f1172a4 */ /* 0x000fe4000f8e022f */
[----:B------:R-:W-:Y:S01]  /*c980*/  UIMAD UR18, UR23, UR18, UR12 ;  /* 0x00000012171272a4 */ /* 0x000fe2000f8e020c */
[----:B------:R-:W-:Y:S01]  /*c990*/  @UP0 ULDC UR21, c[0x0][0x388] ;  /* 0x0000e20000150ab9 */ /* 0x000fe20000000800 */
[----:B------:R-:W-:Y:S02]  /*c9a0*/  UIMAD.WIDE.U32 UR36, UR42, UR32, URZ ;  /* 0x000000202a2472a5 */ /* 0x000fe4000f8e003f */
[----:B------:R-:W-:Y:S02]  /*c9b0*/  @UP0 USHF.R.U32.HI UR43, URZ, UR21, UR19 ;  /* 0x000000153f2b0299 */ /* 0x000fe40008011613 */
[----:B------:R-:W-:Y:S02]  /*c9c0*/  UIADD3 UR16, UR8, 0x2400, URZ ;  /* 0x0000240008107890 */ /* 0x000fe4000fffe03f */
[----:B------:R-:W-:-:S02]  /*c9d0*/  UIMAD UR19, UR17, UR4, UR48 ;  /* 0x00000004111372a4 */ /* 0x000fc4000f8e0230 */
[----:B------:R-:W-:Y:S02]  /*c9e0*/  UIMAD UR20, UR20, UR5, UR6 ;  /* 0x00000005141472a4 */ /* 0x000fe4000f8e0206 */
[----:B------:R-:W-:Y:S01]  /*c9f0*/  UIMAD UR21, UR18, UR58, UR7 ;  /* 0x0000003a121572a4 */ /* 0x000fe2000f8e0207 */
[----:B------:R-:W-:Y:S01]  /*ca00*/  UMOV UR59, UR42 ;  /* 0x0000002a003b7c82 */ /* 0x000fe20008000000 */
[----:B------:R-:W-:Y:S01]  /*ca10*/  @UP1 USHF.R.U32.HI UR59, URZ, UR33, UR37 ;  /* 0x000000213f3b1299 */ /* 0x000fe20008011625 */
[----:B------:R-:W-:Y:S02]  /*ca20*/  UMOV UR17, UR9 ;  /* 0x0000000900117c82 */ /* 0x000fe40008000000 */
[----:B------:R-:W-:Y:S01]  /*ca30*/  @UP1 ULDC.64 UR32, c[0x0][0x390] ;  /* 0x0000e40000201ab9 */ /* 0x000fe20000000a00 */
[----:B------:R-:W-:Y:S01]  /*ca40*/  UMOV UR18, UR44 ;  /* 0x0000002c00127c82 */ /* 0x000fe20008000000 */
[----:B------:R-:W-:Y:S02]  /*ca50*/  UIMAD.WIDE.U32 UR34, UR43, UR32, URZ ;  /* 0x000000202b2272a5 */ /* 0x000fe4000f8e003f */
[----:B------:R0:W-:Y:S01]  /*ca60*/  UTMALDG.5D.IM2COL [UR16], [UR56], UR39 ;  /* 0x00000010380073b4 */ /* 0x0001e20008060027 */
[----:B------:R-:W-:Y:S01]  /*ca70*/  UMOV UR12, UR38 ;  /* 0x00000026000c7c82 */ /* 0x000fe20008000000 */
[----:B------:R-:W-:Y:S01]  /*ca80*/  @UP2 ULDC UR32, c[0x0][0x39c] ;  /* 0x0000e70000202ab9 */ /* 0x000fe20000000800 */
[----:B------:R-:W-:Y:S01]  /*ca90*/  UIADD3 UR34, -UR30, URZ, URZ ;  /* 0x0000003f1e227290 */ /* 0x000fe2000fffe13f */
[----:B------:R-:W-:Y:S01]  /*caa0*/  UMOV UR45, UR43 ;  /* 0x0000002b002d7c82 */ /* 0x000fe20008000000 */
[----:B------:R-:W-:Y:S01]  /*cab0*/  @UP1 USHF.R.U32.HI UR45, URZ, UR33, UR35 ;  /* 0x000000213f2d1299 */ /* 0x000fe20008011623 */
[----:B------:R-:W-:Y:S01]  /*cac0*/  @UP2 ULDC UR41, c[0x0][0x3a0] ;  /* 0x0000e80000292ab9 */ /* 0x000fe20000000800 */
[----:B------:R-:W-:Y:S01]  /*cad0*/  UMOV UR54, UR59 ;  /* 0x0000003b00367c82 */ /* 0x000fe20008000000 */
[----:B------:R-:W-:Y:S01]  /*cae0*/  UMOV UR46, UR53 ;  /* 0x00000035002e7c82 */ /* 0x000fe20008000000 */
[----:B0-----:R-:W-:Y:S01]  /*caf0*/  UIMAD.WIDE.U32 UR18, UR24, UR32, URZ ;  /* 0x00000020181272a5 */ /* 0x001fe2000f8e003f */
[----:B------:R-:W-:-:S02]  /*cb00*/  @UP2 ULDC UR21, c[0x0][0x3a0] ;  /* 0x0000e80000152ab9 */ /* 0x000fc40000000800 */
[----:B------:R-:W-:Y:S01]  /*cb10*/  @UP0 ULDC UR32, c[0x0][0x384] ;  /* 0x0000e10000200ab9 */ /* 0x000fe20000000800 */
[----:B------:R-:W-:Y:S01]  /*cb20*/  UMOV UR22, UR24 ;  /* 0x0000001800167c82 */ /* 0x000fe20008000000 */
[----:B------:R-:W-:Y:S02]  /*cb30*/  UIMAD.WIDE.U32 UR16, UR38, UR32, URZ ;  /* 0x00000020261072a5 */ /* 0x000fe4000f8e003f */
[----:B------:R-:W-:Y:S01]  /*cb40*/  @UP0 ULDC UR18, c[0x0][0x384] ;  /* 0x0000e10000120ab9 */ /* 0x000fe20000000800 */
[----:B------:R-:W-:Y:S01]  /*cb50*/  @UP2 UMOV UR32, UR19 ;  /* 0x0000001300202c82 */ /* 0x000fe20008000000 */
[----:B------:R-:W-:Y:S01]  /*cb60*/  @UP0 ULDC UR20, c[0x0][0x388] ;  /* 0x0000e20000140ab9 */ /* 0x000fe20000000800 */
[----:B------:R-:W-:Y:S02]  /*cb70*/  @UP2 USHF.R.U32.HI UR22, URZ, UR21, UR32 ;  /* 0x000000153f162299 */ /* 0x000fe40008011620 */
[----:B------:R-:W-:Y:S01]  /*cb80*/  UIMAD.WIDE.U32 UR18, UR11, UR18, URZ ;  /* 0x000000120b1272a5 */ /* 0x000fe2000f8e003f */
[----:B------:R-:W-:Y:S01]  /*cb90*/  @UP0 UMOV UR32, UR17 ;  /* 0x0000001100200c82 */ /* 0x000fe20008000000 */
[----:B------:R-:W-:Y:S01]  /*cba0*/  @UP0 ULDC UR21, c[0x0][0x388] ;  /* 0x0000e20000150ab9 */ /* 0x000fe20000000800 */
[----:B------:R-:W-:Y:S01]  /*cbb0*/  @UP0 USHF.R.U32.HI UR12, URZ, UR20, UR32 ;  /* 0x000000143f0c0299 */ /* 0x000fe20008011620 */
[----:B------:R-:W-:Y:S01]  /*cbc0*/  @UP1 ULDC.64 UR16, c[0x0][0x390] ;  /* 0x0000e40000101ab9 */ /* 0x000fe20000000a00 */
[----:B------:R-:W-:-:S02]  /*cbd0*/  @UP0 USHF.R.U32.HI UR11, URZ, UR21, UR19 ;  /* 0x000000153f0b0299 */ /* 0x000fc40008011613 */
[----:B------:R-:W-:Y:S02]  /*cbe0*/  UIADD3 UR21, -UR22, URZ, URZ ;  /* 0x0000003f16157290 */ /* 0x000fe4000fffe13f */
[----:B------:R-:W-:Y:S02]  /*cbf0*/  UIADD3 UR20, -UR24, URZ, URZ ;  /* 0x0000003f18147290 */ /* 0x000fe4000fffe13f */
[----:B------:R-:W-:Y:S02]  /*cc00*/  UIMAD.WIDE.U32 UR18, UR12, UR16, URZ ;  /* 0x000000100c1272a5 */ /* 0x000fe4000f8e003f */
[----:B------:R-:W-:Y:S02]  /*cc10*/  UIMAD UR21, UR23, UR21, UR24 ;  /* 0x00000015171572a4 */ /* 0x000fe4000f8e0218 */
[----:B------:R-:W-:Y:S02]  /*cc20*/  UIMAD UR20, UR31, UR20, UR30 ;  /* 0x000000141f1472a4 */ /* 0x000fe4000f8e021e */
[----:B------:R-:W-:Y:S01]  /*cc30*/  UIMAD UR24, UR15, UR34, UR51 ;  /* 0x000000220f1872a4 */ /* 0x000fe2000f8e0233 */
[----:B------:R-:W-:Y:S01]  /*cc40*/  R2UR UR51, R42 ;  /* 0x000000002a3372ca */ /* 0x000fe200000e0000 */
[----:B------:R-:W-:Y:S01]  /*cc50*/  @UP1 UMOV UR18, UR19 ;  /* 0x0000001300121c82 */ /* 0x000fe20008000000 */
[----:B------:R-:W-:-:S02]  /*cc60*/  UIADD3 UR16, UR8, 0x2c00, URZ ;  /* 0x00002c0008107890 */ /* 0x000fc4000fffe03f */
[----:B------:R-:W-:Y:S02]  /*cc70*/  UIMAD UR19, UR24, UR4, UR48 ;  /* 0x00000004181372a4 */ /* 0x000fe4000f8e0230 */
[----:B------:R-:W-:Y:S02]  /*cc80*/  UIMAD UR20, UR20, UR5, UR6 ;  /* 0x00000005141472a4 */ /* 0x000fe4000f8e0206 */
[----:B------:R-:W-:Y:S01]  /*cc90*/  UIMAD UR21, UR21, UR58, UR7 ;  /* 0x0000003a151572a4 */ /* 0x000fe2000f8e0207 */
[----:B------:R-:W-:Y:S01]  /*cca0*/  @UP1 ULDC.64 UR32, c[0x0][0x390] ;  /* 0x0000e40000201ab9 */ /* 0x000fe20000000a00 */
[----:B------:R-:W-:Y:S01]  /*ccb0*/  UMOV UR55, UR12 ;  /* 0x0000000c00377c82 */ /* 0x000fe20008000000 */
[----:B------:R-:W-:Y:S02]  /*ccc0*/  UIMAD.WIDE.U32 UR34, UR11, UR32, URZ ;  /* 0x000000200b2272a5 */ /* 0x000fe4000f8e003f */
[----:B------:R-:W-:Y:S01]  /*ccd0*/  @UP1 USHF.R.U32.HI UR55, URZ, UR17, UR18 ;  /* 0x000000113f371299 */ /* 0x000fe20008011612 */
[----:B------:R-:W-:-:S02]  /*cce0*/  UMOV UR47, UR11 ;  /* 0x0000000b002f7c82 */ /* 0x000fc40008000000 */
[----:B------:R-:W-:Y:S01]  /*ccf0*/  UMOV UR17, UR9 ;  /* 0x0000000900117c82 */ /* 0x000fe20008000000 */
[----:B------:R-:W-:Y:S01]  /*cd00*/  UMOV UR18, UR44 ;  /* 0x0000002c00127c82 */ /* 0x000fe20008000000 */
[----:B------:R-:W-:Y:S01]  /*cd10*/  @UP1 USHF.R.U32.HI UR47, URZ, UR33, UR35 ;  /* 0x000000213f2f1299 */ /* 0x000fe20008011623 */
[----:B------:R0:W-:Y:S01]  /*cd20*/  UTMALDG.5D.IM2COL [UR16], [UR56], UR39 ;  /* 0x00000010380073b4 */ /* 0x0001e20008060027 */
[----:B------:R-:W-:Y:S01]  /*cd30*/  @UP2 ULDC UR24, c[0x0][0x39c] ;  /* 0x0000e70000182ab9 */ /* 0x000fe20000000800 */
[----:B------:R-:W-:Y:S01]  /*cd40*/  UIADD3 UR35, -UR27, URZ, URZ ;  /* 0x0000003f1b237290 */ /* 0x000fe2000fffe13f */
[----:B------:R-:W-:Y:S01]  /*cd50*/  MOV R16, UR55 ;  /* 0x0000003700107c02 */ /* 0x000fe20008000f00 */
[----:B------:R-:W-:Y:S01]  /*cd60*/  @UP2 ULDC UR32, c[0x0][0x39c] ;  /* 0x0000e70000202ab9 */ /* 0x000fe20000000800 */
[----:B------:R-:W-:Y:S01]  /*cd70*/  @UP2 ULDC UR30, c[0x0][0x3a0] ;  /* 0x0000e800001e2ab9 */ /* 0x000fe20000000800 */
[----:B------:R-:W-:Y:S01]  /*cd80*/  UIMAD UR35, UR15, UR35, UR51 ;  /* 0x000000230f2372a4 */ /* 0x000fe2000f8e0233 */
[----:B------:R-:W-:Y:S01]  /*cd90*/  R2UR UR51, R44 ;  /* 0x000000002c3372ca */ /* 0x000fe200000e0000 */
[----:B------:R-:W-:Y:S01]  /*cda0*/  UMOV UR38, UR25 ;  /* 0x0000001900267c82 */ /* 0x000fe20008000000 */
[----:B------:R-:W-:Y:S01]  /*cdb0*/  UMOV UR33, UR9 ;  /* 0x0000000900217c82 */ /* 0x000fe20008000000 */
[----:B------:R-:W-:Y:S01]  /*cdc0*/  UIMAD UR35, UR35, UR4, UR48 ;  /* 0x00000004232372a4 */ /* 0x000fe2000f8e0230 */
[----:B------:R-:W-:Y:S01]  /*cdd0*/  UMOV UR34, UR44 ;  /* 0x0000002c00227c82 */ /* 0x000fe20008000000 */
[----:B0-----:R-:W-:-:S02]  /*cde0*/  UIMAD.WIDE.U32 UR16, UR25, UR24, URZ ;  /* 0x00000018191072a5 */ /* 0x001fc4000f8e003f */
[----:B------:R-:W-:Y:S01]  /*cdf0*/  UIMAD.WIDE.U32 UR18, UR13, UR32, URZ ;  /* 0x000000200d1272a5 */ /* 0x000fe2000f8e003f */
[----:B------:R-:W-:Y:S01]  /*ce00*/  @UP2 ULDC UR24, c[0x0][0x39c] ;  /* 0x0000e70000182ab9 */ /* 0x000fe20000000800 */
[----:B------:R-:W-:Y:S01]  /*ce10*/  @UP2 ULDC UR21, c[0x0][0x3a0] ;  /* 0x0000e80000152ab9 */ /* 0x000fe20000000800 */
[----:B------:R-:W-:Y:S02]  /*ce20*/  @UP2 ULDC UR20, c[0x0][0x3a0] ;  /* 0x0000e80000142ab9 */ /* 0x000fe40000000800 */
[----:B------:R-:W-:Y:S01]  /*ce30*/  @UP2 UMOV UR32, UR17 ;  /* 0x0000001100202c82 */ /* 0x000fe20008000000 */
[----:B------:R-:W-:Y:S02]  /*ce40*/  UIMAD.WIDE.U32 UR16, UR29, UR24, URZ ;  /* 0x000000181d1072a5 */ /* 0x000fe4000f8e003f */
[----:B------:R-:W-:Y:S01]  /*ce50*/  @UP2 USHF.R.U32.HI UR38, URZ, UR30, UR32 ;  /* 0x0000001e3f262299 */ /* 0x000fe20008011620 */
[----:B------:R-:W-:Y:S02]  /*ce60*/  UMOV UR22, UR29 ;  /* 0x0000001d00167c82 */ /* 0x000fe40008000000 */
[----:B------:R-:W-:Y:S01]  /*ce70*/  UMOV UR30, UR13 ;  /* 0x0000000d001e7c82 */ /* 0x000fe20008000000 */
[----:B------:R-:W-:-:S02]  /*ce80*/  @UP2 USHF.R.U32.HI UR30, URZ, UR21, UR19 ;  /* 0x000000153f1e2299 */ /* 0x000fc40008011613 */
[----:B------:R-:W-:Y:S02]  /*ce90*/  @UP2 USHF.R.U32.HI UR22, URZ, UR20, UR17 ;  /* 0x000000143f162299 */ /* 0x000fe40008011611 */
[----:B------:R-:W-:Y:S02]  /*cea0*/  UIADD3 UR19, -UR26, URZ, URZ ;  /* 0x0000003f1a137290 */ /* 0x000fe4000fffe13f */
[----:B------:R-:W-:Y:S02]  /*ceb0*/  UIADD3 UR17, -UR28, URZ, URZ ;  /* 0x0000003f1c117290 */ /* 0x000fe4000fffe13f */
[----:B------:R-:W-:Y:S02]  /*cec0*/  UIADD3 UR18, -UR25, URZ, URZ ;  /* 0x0000003f19127290 */ /* 0x000fe4000fffe13f */
[----:B------:R-:W-:Y:S02]  /*ced0*/  UIMAD UR19, UR15, UR19, UR49 ;  /* 0x000000130f1372a4 */ /* 0x000fe4000f8e0231 */
[----:B------:R-:W-:Y:S01]  /*cee0*/  UIMAD UR20, UR15, UR17, UR51 ;  /* 0x000000110f1472a4 */ /* 0x000fe2000f8e0233 */
[----:B------:R-:W-:Y:S01]  /*cef0*/  R2UR UR51, R45 ;  /* 0x000000002d3372ca */ /* 0x000fe200000e0000 */
[----:B------:R-:W-:-:S02]  /*cf00*/  UIMAD UR18, UR31, UR18, UR27 ;  /* 0x000000121f1272a4 */ /* 0x000fc4000f8e021b */
[----:B------:R-:W-:Y:S02]  /*cf10*/  UIADD3 UR17, -UR13, URZ, URZ ;  /* 0x0000003f0d117290 */ /* 0x000fe4000fffe13f */
[----:B------:R-:W-:Y:S02]  /*cf20*/  UIADD3 UR21, -UR38, URZ, URZ ;  /* 0x0000003f26157290 */ /* 0x000fe4000fffe13f */
[----:B------:R-:W-:Y:S02]  /*cf30*/  UIMAD UR27, UR19, UR4, UR48 ;  /* 0x00000004131b72a4 */ /* 0x000fe4000f8e0230 */
[----:B------:R-:W-:Y:S02]  /*cf40*/  UIMAD UR19, UR20, UR4, UR48 ;  /* 0x00000004141372a4 */ /* 0x000fe4000f8e0230 */
[----:B------:R-:W-:Y:S02]  /*cf50*/  UIMAD UR26, UR31, UR17, UR26 ;  /* 0x000000111f1a72a4 */ /* 0x000fe4000f8e021a */
[----:B------:R-:W-:-:S02]  /*cf60*/  UIMAD UR21, UR23, UR21, UR25 ;  /* 0x00000015171572a4 */ /* 0x000fc4000f8e0219 */
[----:B------:R-:W-:Y:S02]  /*cf70*/  UIADD3 UR20, -UR30, URZ, URZ ;  /* 0x0000003f1e147290 */ /* 0x000fe4000fffe13f */
[----:B------:R-:W-:Y:S02]  /*cf80*/  UIMAD UR36, UR18, UR5, UR6 ;  /* 0x00000005122472a4 */ /* 0x000fe4000f8e0206 */
[----:B------:R-:W-:Y:S02]  /*cf90*/  UIADD3 UR17, -UR29, URZ, URZ ;  /* 0x0000003f1d117290 */ /* 0x000fe4000fffe13f */
[----:B------:R-:W-:Y:S02]  /*cfa0*/  UIADD3 UR18, -UR22, URZ, URZ ;  /* 0x0000003f16127290 */ /* 0x000fe4000fffe13f */
[----:B------:R-:W-:Y:S02]  /*cfb0*/  UIMAD UR13, UR23, UR20, UR13 ;  /* 0x00000014170d72a4 */ /* 0x000fe4000f8e020d */
[----:B------:R-:W-:-:S02]  /*cfc0*/  UIMAD UR37, UR21, UR58, UR7 ;  /* 0x0000003a152572a4 */ /* 0x000fc4000f8e0207 */
[----:B------:R-:W-:Y:S02]  /*cfd0*/  UIADD3 UR32, UR8, 0x3400, URZ ;  /* 0x0000340008207890 */ /* 0x000fe4000fffe03f */
[----:B------:R-:W-:Y:S02]  /*cfe0*/  UIMAD UR17, UR31, UR17, UR28 ;  /* 0x000000111f1172a4 */ /* 0x000fe4000f8e021c */
[----:B------:R-:W-:Y:S02]  /*cff0*/  UIMAD UR21, UR23, UR18, UR29 ;  /* 0x00000012171572a4 */ /* 0x000fe4000f8e021d */
[----:B------:R-:W-:Y:S02]  /*d000*/  UIADD3 UR24, UR8, 0x3c00, URZ ;  /* 0x00003c0008187890 */ /* 0x000fe4000fffe03f */
[----:B------:R-:W-:Y:S01]  /*d010*/  UIMAD UR28, UR26, UR5, UR6 ;  /* 0x000000051a1c72a4 */ /* 0x000fe2000f8e0206 */
[----:B------:R0:W-:Y:S01]  /*d020*/  UTMALDG.5D.IM2COL [UR32], [UR56], UR39 ;  /* 0x00000020380073b4 */ /* 0x0001e20008060027 */
[----:B------:R-:W-:-:S02]  /*d030*/  UIMAD UR29, UR13, UR58, UR7 ;  /* 0x0000003a0d1d72a4 */ /* 0x000fc4000f8e0207 */
[----:B------:R-:W-:Y:S02]  /*d040*/  UIADD3 UR16, UR8, 0x4400, URZ ;  /* 0x0000440008107890 */ /* 0x000fe4000fffe03f */
        /* <DEDUP_REMOVED lines=9> */
[----:B------:R-:W-:Y:S01]  /*d0e0*/  UIADD3 UR48, UR8, 0x5c00, URZ ;  /* 0x00005c0008307890 */ /* 0x000fe2000fffe03f */
[----:B------:R-:W-:-:S02]  /*d0f0*/  UMOV UR49, UR9 ;  /* 0x0000000900317c82 */ /* 0x000fc40008000000 */
[----:B------:R-:W-:Y:S01]  /*d100*/  MOV R24, UR49 ;  /* 0x0000003100187c02 */ /* 0x000fe20008000f00 */
[----:B------:R2:W-:Y:S02]  /*d110*/  UTMALDG.5D.IM2COL [UR16], [UR56], UR39 ;  /* 0x00000010380073b4 */ /* 0x0005e40008060027 */
[----:B------:R-:W-:Y:S01]  /*d120*/  MOV R25, UR48 ;  /* 0x0000003000197c02 */ /* 0x000fe20008000f00 */
[----:B0-----:R-:W-:Y:S01]  /*d130*/  UIADD3 UR33, UR8, 0x4c00, URZ ;  /* 0x00004c0008217890 */ /* 0x001fe2000fffe03f */
[----:B------:R-:W-:Y:S01]  /*d140*/  R2UR UR35, R46 ;  /* 0x000000002e2372ca */ /* 0x000fe200000e0000 */
[----:B------:R-:W-:Y:S01]  /*d150*/  @UP2 ULDC UR32, c[0x0][0x39c] ;  /* 0x0000e70000202ab9 */ /* 0x000fe20000000800 */
[----:B------:R-:W-:Y:S01]  /*d160*/  UMOV UR38, UR55 ;  /* 0x0000003700267c82 */ /* 0x000fe20008000000 */
[----:B------:R-:W-:Y:S02]  /*d170*/  UIADD3 UR36, -UR55, URZ, URZ ;  /* 0x0000003f37247290 */ /* 0x000fe4000fffe13f */
[----:B------:R-:W-:Y:S01]  /*d180*/  IMAD.U32 R15, RZ, RZ, UR33 ;  /* 0x00000021ff0f7e24 */ /* 0x000fe2000f8e00ff */
[----:B------:R-:W-:Y:S01]  /*d190*/  UMOV UR33, UR60 ;  /* 0x0000003c00217c82 */ /* 0x000fe20008000000 */
[----:B------:R-:W-:-:S02]  /*d1a0*/  UIMAD UR36, UR31, UR36, UR12 ;  /* 0x000000241f2472a4 */ /* 0x000fc4000f8e020c */
[----:B------:R-:W-:Y:S01]  /*d1b0*/  UIADD3 UR37, UR8, 0x5400, URZ ;  /* 0x0000540008257890 */ /* 0x000fe2000fffe03f */
[----:B------:R-:W-:Y:S01]  /*d1c0*/  R2UR UR48, R15 ;  /* 0x000000000f3072ca */ /* 0x000fe200000e0000 */
[----:B------:R-:W-:Y:S01]  /*d1d0*/  UIMAD UR36, UR36, UR5, UR6 ;  /* 0x00000005242472a4 */ /* 0x000fe2000f8e0206 */
[----:B------:R-:W-:Y:S01]  /*d1e0*/  VIADD R15, R13, 0x1 ;  /* 0x000000010d0f7836 */ /* 0x000fe20000000000 */
[----:B-1----:R-:W-:Y:S01]  /*d1f0*/  @UP2 ULDC UR29, c[0x0][0x3a0] ;  /* 0x0000e800001d2ab9 */ /* 0x002fe20000000800 */
[----:B------:R-:W-:Y:S01]  /*d200*/  @UP2 ULDC UR28, c[0x0][0x39c] ;  /* 0x0000e700001c2ab9 */ /* 0x000fe20000000800 */
[----:B------:R-:W-:Y:S01]  /*d210*/  UMOV UR30, UR61 ;  /* 0x0000003d001e7c82 */ /* 0x000fe20008000000 */
[----:B------:R-:W-:Y:S01]  /*d220*/  @UP2 ULDC UR27, c[0x0][0x3a0] ;  /* 0x0000e800001b2ab9 */ /* 0x000fe20000000800 */
[----:B------:R-:W-:Y:S01]  /*d230*/  @UP2 ULDC UR26, c[0x0][0x39c] ;  /* 0x0000e700001a2ab9 */ /* 0x000fe20000000800 */
[----:B------:R-:W-:Y:S01]  /*d240*/  @UP2 ULDC UR25, c[0x0][0x39c] ;  /* 0x0000e70000192ab9 */ /* 0x000fe20000000800 */
[----:B------:R-:W-:Y:S01]  /*d250*/  @UP2 ULDC UR24, c[0x0][0x39c] ;  /* 0x0000e70000182ab9 */ /* 0x000fe20000000800 */
[----:B--2---:R-:W-:-:S02]  /*d260*/  UIMAD.WIDE.U32 UR16, UR61, UR13, URZ ;  /* 0x0000000d3d1072a5 */ /* 0x004fc4000f8e003f */
[----:B------:R-:W-:Y:S02]  /*d270*/  UIMAD.WIDE.U32 UR18, UR60, UR44, URZ ;  /* 0x0000002c3c1272a5 */ /* 0x000fe4000f8e003f */
[----:B------:R-:W-:Y:S02]  /*d280*/  @UP2 USHF.R.U32.HI UR30, URZ, UR41, UR17 ;  /* 0x000000293f1e2299 */ /* 0x000fe40008011611 */
[----:B------:R-:W-:Y:S02]  /*d290*/  @UP2 USHF.R.U32.HI UR33, URZ, UR29, UR19 ;  /* 0x0000001d3f212299 */ /* 0x000fe40008011613 */
[----:B------:R-:W-:Y:S01]  /*d2a0*/  UIMAD.WIDE.U32 UR16, UR59, UR32, URZ ;  /* 0x000000203b1072a5 */ /* 0x000fe2000f8e003f */
[----:B------:R-:W-:Y:S01]  /*d2b0*/  R2UR UR32, R47 ;  /* 0x000000002f2072ca */ /* 0x000fe200000e0000 */
[----:B------:R-:W-:Y:S01]  /*d2c0*/  UIMAD.WIDE.U32 UR18, UR53, UR28, URZ ;  /* 0x0000001c351272a5 */ /* 0x000fe2000f8e003f */
[----:B------:R-:W-:Y:S01]  /*d2d0*/  IMAD.U32 R6, RZ, RZ, UR30 ;  /* 0x0000001eff067e24 */ /* 0x000fe2000f8e00ff */
[----:B------:R-:W-:Y:S01]  /*d2e0*/  @UP2 ULDC UR22, c[0x0][0x3a0] ;  /* 0x0000e80000162ab9 */ /* 0x000fe20000000800 */
[----:B------:R-:W-:-:S02]  /*d2f0*/  @UP2 USHF.R.U32.HI UR54, URZ, UR27, UR17 ;  /* 0x0000001b3f362299 */ /* 0x000fc40008011611 */
[----:B------:R-:W-:Y:S01]  /*d300*/  @UP2 USHF.R.U32.HI UR46, URZ, UR22, UR19 ;  /* 0x000000163f2e2299 */ /* 0x000fe20008011613 */
[----:B------:R-:W-:Y:S01]  /*d310*/  R2UR UR29, R6 ;  /* 0x00000000061d72ca */ /* 0x000fe200000e0000 */
[----:B------:R-:W-:Y:S01]  /*d320*/  UIMAD.WIDE.U32 UR16, UR45, UR26, URZ ;  /* 0x0000001a2d1072a5 */ /* 0x000fe2000f8e003f */
[----:B------:R-:W0:Y:S01]  /*d330*/  LDC.64 R6, c[0x0][0x3e0] ;  /* 0x0000f800ff067b82 */ /* 0x000e220000000a00 */
[----:B------:R-:W-:Y:S01]  /*d340*/  UIMAD.WIDE.U32 UR18, UR55, UR25, URZ ;  /* 0x00000019371272a5 */ /* 0x000fe2000f8e003f */
[----:B------:R-:W-:Y:S01]  /*d350*/  MOV R20, UR54 ;  /* 0x0000003600147c02 */ /* 0x000fe20008000f00 */
[----:B------:R-:W-:Y:S01]  /*d360*/  @UP2 ULDC UR21, c[0x0][0x3a0] ;  /* 0x0000e80000152ab9 */ /* 0x000fe20000000800 */
[----:B------:R-:W-:Y:S01]  /*d370*/  @UP2 ULDC UR20, c[0x0][0x3a0] ;  /* 0x0000e80000142ab9 */ /* 0x000fe20000000800 */
[----:B------:R-:W-:Y:S01]  /*d380*/  UMOV UR22, UR45 ;  /* 0x0000002d00167c82 */ /* 0x000fe20008000000 */
[----:B------:R-:W-:Y:S01]  /*d390*/  @UP2 USHF.R.U32.HI UR22, URZ, UR21, UR17 ;  /* 0x000000153f162299 */ /* 0x000fe20008011611 */
[----:B------:R-:W-:Y:S01]  /*d3a0*/  R2UR UR55, R16 ;  /* 0x00000000103772ca */ /* 0x000fe200000e0000 */
[----:B------:R-:W-:-:S02]  /*d3b0*/  @UP2 USHF.R.U32.HI UR38, URZ, UR20, UR19 ;  /* 0x000000143f262299 */ /* 0x000fc40008011613 */
[----:B------:R-:W-:Y:S02]  /*d3c0*/  UIADD3 UR26, -UR61, URZ, URZ ;  /* 0x0000003f3d1a7290 */ /* 0x000fe4000fffe13f */
[----:B------:R-:W-:Y:S02]  /*d3d0*/  UIADD3 UR25, -UR60, URZ, URZ ;  /* 0x0000003f3c197290 */ /* 0x000fe4000fffe13f */
[----:B------:R-:W-:Y:S02]  /*d3e0*/  UIADD3 UR21, -UR59, URZ, URZ ;  /* 0x0000003f3b157290 */ /* 0x000fe4000fffe13f */
[----:B------:R-:W-:Y:S02]  /*d3f0*/  UIADD3 UR44, -UR53, URZ, URZ ;  /* 0x0000003f352c7290 */ /* 0x000fe4000fffe13f */
[----:B------:R-:W-:Y:S02]  /*d400*/  UIADD3 UR20, -UR45, URZ, URZ ;  /* 0x0000003f2d147290 */ /* 0x000fe4000fffe13f */
[----:B------:R-:W-:Y:S01]  /*d410*/  UIADD3 UR28, -UR47, URZ, URZ ;  /* 0x0000003f2f1c7290 */ /* 0x000fe2000fffe13f */
[----:B------:R-:W-:Y:S01]  /*d420*/  MOV R16, UR55 ;  /* 0x0000003700107c02 */ /* 0x000fe20008000f00 */
[----:B------:R-:W-:-:S02]  /*d430*/  UIMAD UR26, UR31, UR26, UR40 ;  /* 0x0000001a1f1a72a4 */ /* 0x000fc4000f8e0228 */
[----:B------:R-:W-:Y:S01]  /*d440*/  UIMAD UR25, UR31, UR25, UR14 ;  /* 0x000000191f1972a4 */ /* 0x000fe2000f8e020e */
[----:B------:R-:W-:Y:S01]  /*d450*/  R2UR UR55, R16 ;  /* 0x00000000103772ca */ /* 0x000fe200000e0000 */
[----:B------:R-:W-:Y:S02]  /*d460*/  UIMAD UR21, UR31, UR21, UR42 ;  /* 0x000000151f1572a4 */ /* 0x000fe4000f8e022a */
[----:B------:R-:W-:Y:S02]  /*d470*/  UIMAD UR44, UR31, UR44, UR50 ;  /* 0x0000002c1f2c72a4 */ /* 0x000fe4000f8e0232 */
[----:B------:R-:W-:Y:S02]  /*d480*/  UIMAD UR20, UR31, UR20, UR43 ;  /* 0x000000141f1472a4 */ /* 0x000fe4000f8e022b */
[----:B------:R-:W-:Y:S02]  /*d490*/  UIMAD UR28, UR31, UR28, UR11 ;  /* 0x0000001c1f1c72a4 */ /* 0x000fe4000f8e020b */
[----:B------:R-:W-:Y:S01]  /*d4a0*/  UIMAD UR18, UR26, UR5, UR6 ;  /* 0x000000051a1272a4 */ /* 0x000fe2000f8e0206 */
[----:B------:R-:W-:Y:S01]  /*d4b0*/  R2UR UR26, R50 ;  /* 0x00000000321a72ca */ /* 0x000fe200000e0000 */
[----:B------:R-:W-:Y:S01]  /*d4c0*/  UIMAD UR34, UR25, UR5, UR6 ;  /* 0x00000005192272a4 */ /* 0x000fe2000f8e0206 */
[----:B------:R-:W-:Y:S01]  /*d4d0*/  R2UR UR25, R51 ;  /* 0x00000000331972ca */ /* 0x000fe200000e0000 */
[----:B------:R-:W-:-:S02]  /*d4e0*/  UIMAD UR52, UR21, UR5, UR6 ;  /* 0x00000005153472a4 */ /* 0x000fc4000f8e0206 */
[----:B------:R-:W-:Y:S02]  /*d4f0*/  UIMAD UR44, UR44, UR5, UR6 ;  /* 0x000000052c2c72a4 */ /* 0x000fe4000f8e0206 */
[----:B------:R-:W-:Y:S02]  /*d500*/  UIMAD UR20, UR20, UR5, UR6 ;  /* 0x00000005141472a4 */ /* 0x000fe4000f8e0206 */
[----:B------:R-:W-:Y:S01]  /*d510*/  UIMAD UR28, UR28, UR5, UR6 ;  /* 0x000000051c1c72a4 */ /* 0x000fe2000f8e0206 */
[----:B------:R-:W-:Y:S01]  /*d520*/  MOV R21, UR52 ;  /* 0x0000003400157c02 */ /* 0x000fe20008000f00 */
[----:B------:R-:W-:Y:S01]  /*d530*/  UIADD3 UR6, -UR14, URZ, URZ ;  /* 0x0000003f0e067290 */ /* 0x000fe2000fffe13f */
[----:B------:R-:W-:Y:S01]  /*d540*/  R2UR UR14, R36 ;  /* 0x00000000240e72ca */ /* 0x000fe200000e0000 */
[----:B------:R-:W-:Y:S02]  /*d550*/  UIMAD.WIDE.U32 UR16, UR47, UR24, URZ ;  /* 0x000000182f1072a5 */ /* 0x000fe4000f8e003f */
[----:B------:R-:W-:Y:S01]  /*d560*/  UIMAD UR6, UR15, UR6, UR35 ;  /* 0x000000060f0672a4 */ /* 0x000fe2000f8e0223 */
[----:B------:R-:W-:Y:S01]  /*d570*/  R2UR UR35, R48 ;  /* 0x00000000302372ca */ /* 0x000fe200000e0000 */
[----:B------:R-:W-:Y:S01]  /*d580*/  @UP2 ULDC UR13, c[0x0][0x3a0] ;  /* 0x0000e800000d2ab9 */ /* 0x000fe20000000800 */
[----:B------:R-:W-:Y:S01]  /*d590*/  UMOV UR30, UR47 ;  /* 0x0000002f001e7c82 */ /* 0x000fe20008000000 */
[----:B------:R-:W-:-:S02]  /*d5a0*/  @UP2 USHF.R.U32.HI UR30, URZ, UR13, UR17 ;  /* 0x0000000d3f1e2299 */ /* 0x000fc40008011611 */
[----:B------:R-:W-:Y:S02]  /*d5b0*/  UIADD3 UR13, -UR50, URZ, URZ ;  /* 0x0000003f320d7290 */ /* 0x000fe4000fffe13f */
[----:B------:R-:W-:Y:S02]  /*d5c0*/  UIADD3 UR19, -UR43, URZ, URZ ;  /* 0x0000003f2b137290 */ /* 0x000fe4000fffe13f */
[----:B------:R-:W-:Y:S01]  /*d5d0*/  UIADD3 UR5, -UR40, URZ, URZ ;  /* 0x0000003f28057290 */ /* 0x000fe2000fffe13f */
[----:B------:R-:W-:Y:S01]  /*d5e0*/  ISETP.NE.AND P2, PT, R14, UR14, PT ;  /* 0x0000000e0e007c0c */ /* 0x000fe2000bf45270 */
[----:B------:R-:W-:Y:S02]  /*d5f0*/  UIADD3 UR27, -UR11, URZ, URZ ;  /* 0x0000003f0b1b7290 */ /* 0x000fe4000fffe13f */
[----:B------:R-:W-:Y:S01]  /*d600*/  UIMAD UR43, UR15, UR13, UR35 ;  /* 0x0000000d0f2b72a4 */ /* 0x000fe2000f8e0223 */
[----:B------:R-:W-:Y:S01]  /*d610*/  R2UR UR35, R49 ;  /* 0x00000000312372ca */ /* 0x000fe200000e0000 */
[----:B------:R-:W-:-:S02]  /*d620*/  UIMAD UR5, UR15, UR5, UR51 ;  /* 0x000000050f0572a4 */ /* 0x000fc4000f8e0233 */
[----:B------:R-:W-:Y:S02]  /*d630*/  UIADD3 UR51, -UR42, URZ, URZ ;  /* 0x0000003f2a337290 */ /* 0x000fe4000fffe13f */
[----:B------:R-:W-:Y:S02]  /*d640*/  UIMAD UR27, UR15, UR27, UR25 ;  /* 0x0000001b0f1b72a4 */ /* 0x000fe4000f8e0219 */
[----:B------:R-:W-:Y:S02]  /*d650*/  UIMAD UR51, UR15, UR51, UR32 ;  /* 0x000000330f3372a4 */ /* 0x000fe4000f8e0220 */
[----:B------:R-:W-:Y:S01]  /*d660*/  UIADD3 UR40, UR8, 0x6400, URZ ;  /* 0x0000640008287890 */ /* 0x000fe2000fffe03f */
[----:B------:R-:W-:Y:S01]  /*d670*/  @P2 IMAD.MOV R15, RZ, RZ, R13 ;  /* 0x000000ffff0f2224 */ /* 0x000fe200078e020d */
[----:B------:R-:W-:Y:S02]  /*d680*/  UIADD3 UR16, UR8, 0x6c00, URZ ;  /* 0x00006c0008107890 */ /* 0x000fe4000fffe03f */
[----:B------:R-:W-:-:S02]  /*d690*/  UIMAD UR19, UR15, UR19, UR35 ;  /* 0x000000130f1372a4 */ /* 0x000fc4000f8e0223 */
[----:B------:R-:W-:Y:S01]  /*d6a0*/  UIADD3 UR35, -UR12, URZ, URZ ;  /* 0x0000003f0c237290 */ /* 0x000fe2000fffe13f */
[----:B0-----:R-:W-:Y:S01]  /*d6b0*/  ISETP.NE.AND P3, PT, R15, R6, PT ;  /* 0x000000060f00720c */ /* 0x001fe20003f65270 */
[----:B------:R-:W-:Y:S01]  /*d6c0*/  UIADD3 UR32, UR8, 0x7400, URZ ;  /* 0x0000740008207890 */ /* 0x000fe2000fffe03f */
[----:B------:R-:W-:Y:S01]  /*d6d0*/  VIADD R6, R11, 0x1 ;  /* 0x000000010b067836 */ /* 0x000fe20000000000 */
[----:B------:R-:W-:Y:S02]  /*d6e0*/  UIMAD UR35, UR15, UR35, UR26 ;  /* 0x000000230f2372a4 */ /* 0x000fe4000f8e021a */
[----:B------:R-:W-:Y:S01]  /*d6f0*/  UIADD3 UR24, UR8, 0x7c00, URZ ;  /* 0x00007c0008187890 */ /* 0x000fe2000fffe03f */
[----:B------:R-:W-:Y:S01]  /*d700*/  ULDC UR26, c[0x0][0x3ec] ;  /* 0x0000fb00001a7ab9 */ /* 0x000fe20000000800 */
[----:B------:R-:W-:Y:S02]  /*d710*/  UIADD3 UR31, UR10, 0x20, URZ ;  /* 0x000000200a1f7890 */ /* 0x000fe4000fffe03f */
[----:B------:R-:W-:-:S02]  /*d720*/  UIMAD UR13, UR5, UR4, UR26 ;  /* 0x00000004050d72a4 */ /* 0x000fc4000f8e021a */
[----:B------:R-:W-:Y:S02]  /*d730*/  UIADD3 UR5, -UR29, URZ, URZ ;  /* 0x0000003f1d057290 */ /* 0x000fe4000fffe13f */
[----:B------:R-:W-:Y:S01]  /*d740*/  @P3 IMAD.MOV R6, RZ, RZ, R11 ;  /* 0x000000ffff063224 */ /* 0x000fe200078e020b */
[----:B------:R-:W-:Y:S02]  /*d750*/  UIMAD UR11, UR6, UR4, UR26 ;  /* 0x00000004060b72a4 */ /* 0x000fe4000f8e021a */
[----:B------:R-:W-:Y:S02]  /*d760*/  UIMAD UR51, UR51, UR4, UR26 ;  /* 0x00000004333372a4 */ /* 0x000fe4000f8e021a */
[----:B------:R-:W-:Y:S01]  /*d770*/  UIMAD UR43, UR43, UR4, UR26 ;  /* 0x000000042b2b72a4 */ /* 0x000fe2000f8e021a */
[----:B------:R-:W-:Y:S01]  /*d780*/  ISETP.NE.AND P4, PT, R6, R7, PT ;  /* 0x000000070600720c */ /* 0x000fe20003f85270 */
[----:B------:R-:W-:Y:S01]  /*d790*/  UIMAD UR19, UR19, UR4, UR26 ;  /* 0x00000004131372a4 */ /* 0x000fe2000f8e021a */
[----:B------:R-:W-:Y:S01]  /*d7a0*/  VIADD R7, R10, 0x1 ;  /* 0x000000010a077836 */ /* 0x000fe20000000000 */
[----:B------:R-:W-:Y:S01]  /*d7b0*/  UIMAD UR35, UR35, UR4, UR26 ;  /* 0x00000004232372a4 */ /* 0x000fe2000f8e021a */
[----:B------:R-:W-:Y:S01]  /*d7c0*/  MOV R22, UR51 ;  /* 0x0000003300167c02 */ /* 0x000fe20008000f00 */
[----:B------:R-:W-:-:S02]  /*d7d0*/  UIMAD UR27, UR27, UR4, UR26 ;  /* 0x000000041b1b72a4 */ /* 0x000fc4000f8e021a */
[----:B------:R-:W-:Y:S02]  /*d7e0*/  UIMAD UR8, UR23, UR5, UR61 ;  /* 0x00000005170872a4 */ /* 0x000fe4000f8e023d */
[----:B------:R-:W-:Y:S02]  /*d7f0*/  UIADD3 UR4, -UR33, URZ, URZ ;  /* 0x0000003f21047290 */ /* 0x000fe4000fffe13f */
[----:B------:R-:W-:Y:S02]  /*d800*/  UIMAD UR12, UR8, UR58, UR7 ;  /* 0x0000003a080c72a4 */ /* 0x000fe4000f8e0207 */
[----:B------:R-:W-:Y:S01]  /*d810*/  UIMAD UR5, UR23, UR4, UR60 ;  /* 0x00000004170572a4 */ /* 0x000fe2000f8e023c */
[----:B------:R-:W-:Y:S01]  /*d820*/  @P4 IMAD.MOV R7, RZ, RZ, R10 ;  /* 0x000000ffff074224 */ /* 0x000fe200078e020a */
[----:B------:R-:W-:Y:S01]  /*d830*/  UIADD3 UR4, -UR46, URZ, URZ ;  /* 0x0000003f2e047290 */ /* 0x000fe2000fffe13f */
[----:B------:R-:W-:Y:S01]  /*d840*/  UMOV UR50, UR31 ;  /* 0x0000001f00327c82 */ /* 0x000fe20008000000 */
[----:B------:R-:W-:Y:S01]  /*d850*/  UIADD3 UR6, -UR54, URZ, URZ ;  /* 0x0000003f36067290 */ /* 0x000fe2000fffe13f */
[----:B------:R-:W-:Y:S01]  /*d860*/  MOV R23, UR50 ;  /* 0x0000003200177c02 */ /* 0x000fe20008000f00 */
[----:B------:R-:W-:Y:S01]  /*d870*/  UIMAD UR8, UR23, UR4, UR53 ;  /* 0x00000004170872a4 */ /* 0x000fe2000f8e0235 */
[----:B------:R-:W-:Y:S01]  /*d880*/  UMOV UR51, UR13 ;  /* 0x0000000d00337c82 */ /* 0x000fe20008000000 */
[----:B------:R-:W-:Y:S01]  /*d890*/  UMOV UR52, UR18 ;  /* 0x0000001200347c82 */ /* 0x000fe20008000000 */
[----:B------:R-:W-:Y:S01]  /*d8a0*/  UMOV UR53, UR12 ;  /* 0x0000000c00357c82 */ /* 0x000fe20008000000 */
[----:B------:R-:W-:Y:S01]  /*d8b0*/  UMOV UR54, UR29 ;  /* 0x0000001d00367c82 */ /* 0x000fe20008000000 */
[----:B------:R-:W-:Y:S01]  /*d8c0*/  UIMAD UR6, UR23, UR6, UR59 ;  /* 0x00000006170672a4 */ /* 0x000fe2000f8e023b */
[----:B------:R0:W-:Y:S01]  /*d8d0*/  UTMALDG.5D.IM2COL [UR48], [UR56], UR39 ;  /* 0x00000030380073b4 */ /* 0x0001e20008060027 */
[----:B------:R-:W-:-:S02]  /*d8e0*/  UIMAD UR5, UR5, UR58, UR7 ;  /* 0x0000003a050572a4 */ /* 0x000fc4000f8e0207 */
[----:B------:R-:W-:Y:S02]  /*d8f0*/  UIADD3 UR21, -UR22, URZ, URZ ;  /* 0x0000003f16157290 */ /* 0x000fe4000fffe13f */
[----:B------:R-:W-:Y:S02]  /*d900*/  UIADD3 UR4, -UR38, URZ, URZ ;  /* 0x0000003f26047290 */ /* 0x000fe4000fffe13f */
[----:B------:R-:W-:Y:S02]  /*d910*/  UIMAD UR21, UR23, UR21, UR45 ;  /* 0x00000015171572a4 */ /* 0x000fe4000f8e022d */
[----:B------:R-:W-:Y:S02]  /*d920*/  UIMAD UR45, UR8, UR58, UR7 ;  /* 0x0000003a082d72a4 */ /* 0x000fe4000f8e0207 */
[----:B------:R-:W-:Y:S01]  /*d930*/  UIMAD UR21, UR21, UR58, UR7 ;  /* 0x0000003a151572a4 */ /* 0x000fe2000f8e0207 */
[----:B------:R-:W-:Y:S01]  /*d940*/  UMOV UR41, UR9 ;  /* 0x0000000900297c82 */ /* 0x000fe20008000000 */
[----:B------:R-:W-:Y:S01]  /*d950*/  UMOV UR42, UR31 ;  /* 0x0000001f002a7c82 */ /* 0x000fe20008000000 */
[----:B------:R-:W-:Y:S01]  /*d960*/  UMOV UR17, UR9 ;  /* 0x0000000900117c82 */ /* 0x000fe20008000000 */
[----:B------:R-:W-:Y:S01]  /*d970*/  UMOV UR18, UR31 ;  /* 0x0000001f00127c82 */ /* 0x000fe20008000000 */
[----:B------:R-:W-:-:S02]  /*d980*/  UIADD3 UR29, -UR30, URZ, URZ ;  /* 0x0000003f1e1d7290 */ /* 0x000fc4000fffe13f */
[----:B------:R-:W-:Y:S02]  /*d990*/  UIMAD UR4, UR23, UR4, UR55 ;  /* 0x00000004170472a4 */ /* 0x000fe4000f8e0237 */
[----:B------:R-:W-:Y:S01]  /*d9a0*/  UIMAD UR29, UR23, UR29, UR47 ;  /* 0x0000001d171d72a4 */ /* 0x000fe2000f8e022f */
[----:B------:R-:W-:Y:S01]  /*d9b0*/  ULDC.64 UR60, c[0x0][0x198] ;  /* 0x00006600003c7ab9 */ /* 0x000fe20000000a00 */
[----:B------:R-:W-:Y:S02]  /*d9c0*/  UMOV UR25, UR9 ;  /* 0x0000000900197c82 */ /* 0x000fe40008000000 */
[----:B------:R-:W-:Y:S01]  /*d9d0*/  UIMAD UR29, UR29, UR58, UR7 ;  /* 0x0000003a1d1d72a4 */ /* 0x000fe2000f8e0207 */
[----:B0-----:R-:W-:Y:S01]  /*d9e0*/  R2UR UR54, R20 ;  /* 0x00000000143672ca */ /* 0x001fe200000e0000 */
[----:B------:R-:W-:Y:S01]  /*d9f0*/  UIMAD UR53, UR6, UR58, UR7 ;  /* 0x0000003a063572a4 */ /* 0x000fe2000f8e0207 */
[----:B------:R-:W-:Y:S01]  /*da00*/  R2UR UR52, R21 ;  /* 0x00000000153472ca */ /* 0x000fe200000e0000 */
[----:B------:R-:W-:Y:S01]  /*da10*/  UMOV UR26, UR31 ;  /* 0x0000001f001a7c82 */ /* 0x000fe20008000000 */
[----:B------:R-:W-:-:S02]  /*da20*/  R2UR UR51, R22 ;  /* 0x00000000163372ca */ /* 0x000fc400000e0000 */
[----:B------:R-:W-:Y:S02]  /*da30*/  R2UR UR50, R23 ;  /* 0x00000000173272ca */ /* 0x000fe400000e0000 */
[----:B------:R-:W-:Y:S02]  /*da40*/  R2UR UR49, R24 ;  /* 0x00000000183172ca */ /* 0x000fe400000e0000 */
[----:B------:R-:W-:Y:S02]  /*da50*/  R2UR UR48, R25 ;  /* 0x00000000193072ca */ /* 0x000fe400000e0000 */
[----:B------:R-:W-:Y:S01]  /*da60*/  MOV R20, UR53 ;  /* 0x0000003500147c02 */ /* 0x000fe20008000f00 */
[----:B------:R-:W-:Y:S01]  /*da70*/  UMOV UR53, UR5 ;  /* 0x0000000500357c82 */ /* 0x000fe20008000000 */
        /* <DEDUP_REMOVED lines=12> */
[----:B------:R-:W-:Y:S01]  /*db40*/  R2UR UR6, R12 ;  /* 0x000000000c0672ca */ /* 0x000fe200000e0000 */
[----:B------:R0:W-:Y:S01]  /*db50*/  UTMALDG.5D.IM2COL [UR48], [UR56], UR39 ;  /* 0x00000030380073b4 */ /* 0x0001e20008060027 */
[----:B------:R-:W-:Y:S01]  /*db60*/  UIMAD UR37, UR4, UR58, UR7 ;  /* 0x0000003a042572a4 */ /* 0x000fe2000f8e0207 */
[----:B------:R-:W-:Y:S01]  /*db70*/  R2UR UR11, R57 ;  /* 0x00000000390b72ca */ /* 0x000fe200000e0000 */
[----:B------:R-:W-:Y:S01]  /*db80*/  UIADD3 UR4, UP0, UR60, 0x270, URZ ;  /* 0x000002703c047890 */ /* 0x000fe2000ff1e03f */
[----:B------:R-:W-:Y:S01]  /*db90*/  UMOV UR33, UR9 ;  /* 0x0000000900217c82 */ /* 0x000fe20008000000 */
[----:B------:R-:W-:-:S02]  /*dba0*/  UMOV UR34, UR31 ;  /* 0x0000001f00227c82 */ /* 0x000fc40008000000 */
[----:B------:R-:W-:Y:S01]  /*dbb0*/  UIADD3.X UR5, URZ, UR61, URZ, UP0, !UPT ;  /* 0x0000003d3f057290 */ /* 0x000fe200087fe43f */
[----:B------:R-:W-:-:S04]  /*dbc0*/  UMOV UR7, 0x30000 ;  /* 0x0003000000077882 */ /* 0x000fc80000000000 */
[----:B------:R-:W-:Y:S01]  /*dbd0*/  UIADD3 UR8, UR6, 0x1b000, URZ ;  /* 0x0001b00006087890 */ /* 0x000fe2000fffe03f */
[----:B0-----:R-:W-:Y:S02]  /*dbe0*/  R2UR UR54, R19 ;  /* 0x00000000133672ca */ /* 0x001fe400000e0000 */
[----:B------:R-:W-:Y:S02]  /*dbf0*/  R2UR UR53, R20 ;  /* 0x00000000143572ca */ /* 0x000fe400000e0000 */
[----:B------:R-:W-:Y:S02]  /*dc00*/  R2UR UR52, R21 ;  /* 0x00000000153472ca */ /* 0x000fe400000e0000 */
[----:B------:R-:W-:Y:S02]  /*dc10*/  R2UR UR51, R22 ;  /* 0x00000000163372ca */ /* 0x000fe400000e0000 */
[----:B------:R-:W-:Y:S02]  /*dc20*/  R2UR UR50, R23 ;  /* 0x00000000173272ca */ /* 0x000fe400000e0000 */
[----:B------:R-:W-:-:S02]  /*dc30*/  R2UR UR49, R24 ;  /* 0x00000000183172ca */ /* 0x000fc400000e0000 */
[----:B------:R-:W-:-:S13]  /*dc40*/  R2UR UR48, R25 ;  /* 0x00000000193072ca */ /* 0x000fda00000e0000 */
[----:B------:R0:W-:Y:S01]  /*dc50*/  UTMALDG.5D.IM2COL [UR48], [UR56], UR39 ;  /* 0x00000030380073b4 */ /* 0x0001e20008060027 */
[----:B------:R1:W-:Y:S01]  /*dc60*/  UTMALDG.5D.IM2COL [UR40], [UR56], UR39 ;  /* 0x00000028380073b4 */ /* 0x0003e20008060027 */
[----:B------:R2:W-:Y:S01]  /*dc70*/  UTMALDG.5D.IM2COL [UR16], [UR56], UR39 ;  /* 0x00000010380073b4 */ /* 0x0005e20008060027 */
[----:B------:R3:W-:Y:S01]  /*dc80*/  UTMALDG.5D.IM2COL [UR32], [UR56], UR39 ;  /* 0x00000020380073b4 */ /* 0x0007e20008060027 */
[----:B0-----:R-:W-:Y:S01]  /*dc90*/  R2UR UR51, R52 ;  /* 0x00000000343372ca */ /* 0x001fe200000e0000 */
[----:B------:R-:W-:Y:S01]  /*dca0*/  UIADD3 UR48, UR6, 0x18800, URZ ;  /* 0x0001880006307890 */ /* 0x000fe2000fffe03f */
[----:B------:R-:W-:Y:S01]  /*dcb0*/  UMOV UR49, UR9 ;  /* 0x0000000900317c82 */ /* 0x000fe20008000000 */
[----:B------:R-:W-:Y:S01]  /*dcc0*/  UMOV UR50, UR10 ;  /* 0x0000000a00327c82 */ /* 0x000fe20008000000 */
[----:B------:R0:W-:Y:S01]  /*dcd0*/  UTMALDG.5D.IM2COL [UR24], [UR56], UR39 ;  /* 0x00000018380073b4 */ /* 0x0001e20008060027 */
[----:B-1----:R-:W-:Y:S01]  /*dce0*/  R2UR UR43, R56 ;  /* 0x00000000382b72ca */ /* 0x002fe200000e0000 */
[----:B------:R-:W-:Y:S01]  /*dcf0*/  UIADD3 UR40, UR6, 0x1a800, URZ ;  /* 0x0001a80006287890 */ /* 0x000fe2000fffe03f */
[----:B------:R-:W-:Y:S01]  /*dd00*/  UMOV UR42, UR10 ;  /* 0x0000000a002a7c82 */ /* 0x000fe20008000000 */
[----:B--2---:R-:W-:Y:S01]  /*dd10*/  R2UR UR20, R13 ;  /* 0x000000000d1472ca */ /* 0x004fe200000e0000 */
[----:B------:R-:W-:Y:S01]  /*dd20*/  UIADD3 UR16, UR6, 0x18000, URZ ;  /* 0x0001800006107890 */ /* 0x000fe2000fffe03f */
[----:B------:R-:W-:Y:S01]  /*dd30*/  R2UR UR21, R11 ;  /* 0x000000000b1572ca */ /* 0x000fe200000e0000 */
[----:B------:R-:W-:Y:S01]  /*dd40*/  UMOV UR18, UR10 ;  /* 0x0000000a00127c82 */ /* 0x000fe20008000000 */
[----:B------:R-:W-:Y:S01]  /*dd50*/  R2UR UR22, R10 ;  /* 0x000000000a1672ca */ /* 0x000fe200000e0000 */
[----:B------:R-:W-:Y:S01]  /*dd60*/  IMAD.MOV.U32 R10, RZ, RZ, R7 ;  /* 0x000000ffff0a7224 */ /* 0x000fe200078e0007 */
[----:B------:R-:W-:-:S02]  /*dd70*/  R2UR UR19, R2 ;  /* 0x00000000021372ca */ /* 0x000fc400000e0000 */
[----:B---3--:R-:W-:Y:S01]  /*dd80*/  R2UR UR35, R54 ;  /* 0x00000000362372ca */ /* 0x008fe200000e0000 */
[----:B------:R-:W-:Y:S01]  /*dd90*/  UIADD3 UR32, UR6, 0x19800, URZ ;  /* 0x0001980006207890 */ /* 0x000fe2000fffe03f */
[----:B------:R-:W-:Y:S01]  /*dda0*/  SEL R11, RZ, 0x1, P5 ;  /* 0x00000001ff0b7807 */ /* 0x000fe20002800000 */
[----:B------:R-:W-:Y:S02]  /*ddb0*/  UMOV UR34, UR10 ;  /* 0x0000000a00227c82 */ /* 0x000fe40008000000 */
[----:B------:R-:W-:Y:S01]  /*ddc0*/  UMOV UR52, UR20 ;  /* 0x0000001400347c82 */ /* 0x000fe20008000000 */
[----:B------:R-:W-:Y:S01]  /*ddd0*/  UMOV UR36, UR20 ;  /* 0x0000001400247c82 */ /* 0x000fe20008000000 */
[----:B------:R-:W-:Y:S01]  /*dde0*/  UMOV UR53, UR21 ;  /* 0x0000001500357c82 */ /* 0x000fe20008000000 */
[----:B0-----:R-:W-:Y:S01]  /*ddf0*/  UMOV UR56, 0x0 ;  /* 0x0000000000387882 */ /* 0x001fe20000000000 */
[----:B------:R-:W-:Y:S01]  /*de00*/  UMOV UR54, UR22 ;  /* 0x0000001600367c82 */ /* 0x000fe20008000000 */
[----:B------:R-:W-:Y:S01]  /*de10*/  UMOV UR57, 0x10000000 ;  /* 0x1000000000397882 */ /* 0x000fe20000000000 */
[----:B------:R-:W-:Y:S01]  /*de20*/  MOV R12, UR54 ;  /* 0x00000036000c7c02 */ /* 0x000fe20008000f00 */
[----:B------:R0:W-:Y:S01]  /*de30*/  UTMALDG.5D.MULTICAST [UR16], [UR4], UR7, desc[UR56] ;  /* 0x00003810040073b4 */ /* 0x0001e20008021807 */
[----:B------:R-:W-:Y:S01]  /*de40*/  MOV R13, UR53 ;  /* 0x00000035000d7c02 */ /* 0x000fe20008000f00 */
[----:B------:R-:W-:Y:S01]  /*de50*/  UIADD3 UR24, UR6, 0x19000, URZ ;  /* 0x0001900006187890 */ /* 0x000fe2000fffe03f */
[----:B------:R-:W-:Y:S01]  /*de60*/  MOV R16, UR52 ;  /* 0x0000003400107c02 */ /* 0x000fe20008000f00 */
[----:B------:R-:W-:Y:S01]  /*de70*/  UMOV UR28, UR20 ;  /* 0x00000014001c7c82 */ /* 0x000fe20008000000 */
[----:B------:R-:W-:Y:S01]  /*de80*/  R2UR UR27, R53 ;  /* 0x00000000351b72ca */ /* 0x000fe200000e0000 */
[----:B------:R-:W-:Y:S01]  /*de90*/  UMOV UR29, UR21 ;  /* 0x00000015001d7c82 */ /* 0x000fe20008000000 */
[----:B------:R-:W-:Y:S01]  /*dea0*/  UMOV UR30, UR22 ;  /* 0x00000016001e7c82 */ /* 0x000fe20008000000 */
[----:B------:R1:W-:Y:S01]  /*deb0*/  UTMALDG.5D.MULTICAST [UR48], [UR4], UR7, desc[UR56] ;  /* 0x00003830040073b4 */ /* 0x0003e20008021807 */
[----:B------:R-:W-:Y:S01]  /*dec0*/  UMOV UR26, UR10 ;  /* 0x0000000a001a7c82 */ /* 0x000fe20008000000 */
        /* <DEDUP_REMOVED lines=8> */
[----:B------:R2:W-:Y:S01]  /*df50*/  UTMALDG.5D.MULTICAST [UR24], [UR4], UR7, desc[UR56] ;  /* 0x00003818040073b4 */ /* 0x0005e20008021807 */
[----:B------:R-:W-:Y:S01]  /*df60*/  MOV R19, UR38 ;  /* 0x0000002600137c02 */ /* 0x000fe20008000f00 */
[----:B------:R-:W-:Y:S01]  /*df70*/  UMOV UR23, UR35 ;  /* 0x0000002300177c82 */ /* 0x000fe20008000000 */
[----:B------:R-:W-:Y:S01]  /*df80*/  MOV R20, UR37 ;  /* 0x0000002500147c02 */ /* 0x000fe20008000f00 */
[----:B------:R-:W-:Y:S01]  /*df90*/  UMOV UR15, UR19 ;  /* 0x00000013000f7c82 */ /* 0x000fe20008000000 */
[----:B------:R-:W-:-:S02]  /*dfa0*/  MOV R21, UR36 ;  /* 0x0000002400157c02 */ /* 0x000fc40008000f00 */
[----:B------:R-:W-:Y:S01]  /*dfb0*/  MOV R24, UR27 ;  /* 0x0000001b00187c02 */ /* 0x000fe20008000f00 */
[----:B------:R3:W-:Y:S01]  /*dfc0*/  UTMALDG.5D.MULTICAST [UR32], [UR4], UR7, desc[UR56] ;  /* 0x00003820040073b4 */ /* 0x0007e20008021807 */
[----:B------:R-:W-:Y:S02]  /*dfd0*/  MOV R22, UR29 ;  /* 0x0000001d00167c02 */ /* 0x000fe40008000f00 */
[----:B------:R-:W-:Y:S01]  /*dfe0*/  MOV R23, UR28 ;  /* 0x0000001c00177c02 */ /* 0x000fe20008000f00 */
[----:B0-----:R-:W-:Y:S01]  /*dff0*/  UMOV UR16, UR51 ;  /* 0x0000003300107c82 */ /* 0x001fe20008000000 */
[----:B------:R-:W-:Y:S02]  /*e000*/  R2UR UR19, R59 ;  /* 0x000000003b1372ca */ /* 0x000fe400000e0000 */
[----:B------:R-:W-:Y:S02]  /*e010*/  MOV R32, UR46 ;  /* 0x0000002e00207c02 */ /* 0x000fe40008000f00 */
[----:B------:R-:W-:-:S02]  /*e020*/  MOV R33, UR45 ;  /* 0x0000002d00217c02 */ /* 0x000fc40008000f00 */
[----:B------:R-:W-:Y:S01]  /*e030*/  MOV R34, UR44 ;  /* 0x0000002c00227c02 */ /* 0x000fe20008000f00 */
[----:B-1----:R-:W-:Y:S01]  /*e040*/  UIADD3 UR48, UR6, 0x1a000, URZ ;  /* 0x0001a00006307890 */ /* 0x002fe2000fffe03f */
[----:B------:R-:W-:Y:S02]  /*e050*/  R2UR UR54, R12 ;  /* 0x000000000c3672ca */ /* 0x000fe400000e0000 */
[----:B------:R-:W-:Y:S02]  /*e060*/  R2UR UR53, R13 ;  /* 0x000000000d3572ca */ /* 0x000fe400000e0000 */
[----:B------:R-:W-:Y:S02]  /*e070*/  R2UR UR52, R16 ;  /* 0x00000000103472ca */ /* 0x000fe400000e0000 */
[----:B------:R-:W-:Y:S02]  /*e080*/  R2UR UR51, R55 ;  /* 0x00000000373372ca */ /* 0x000fe400000e0000 */
[----:B------:R-:W-:Y:S01]  /*e090*/  MOV R16, UR43 ;  /* 0x0000002b00107c02 */ /* 0x000fe20008000f00 */
[----:B--2---:R-:W-:Y:S01]  /*e0a0*/  UIADD3 UR24, UR6, 0x1e000, URZ ;  /* 0x0001e00006187890 */ /* 0x004fe2000fffe03f */
[----:B------:R-:W-:-:S02]  /*e0b0*/  R2UR UR27, R63 ;  /* 0x000000003f1b72ca */ /* 0x000fc400000e0000 */
[----:B------:R-:W-:Y:S02]  /*e0c0*/  LOP3.LUT R8, R8, R11, RZ, 0x3c, !PT ;  /* 0x0000000b08087212 */ /* 0x000fe400078e3cff */
[----:B------:R-:W-:Y:S02]  /*e0d0*/  SEL R11, R6, RZ, P4 ;  /* 0x000000ff060b7207 */ /* 0x000fe40002000000 */
[----:B---3--:R-:W-:Y:S01]  /*e0e0*/  R2UR UR38, R19 ;  /* 0x00000000132672ca */ /* 0x008fe200000e0000 */
[----:B------:R-:W-:Y:S02]  /*e0f0*/  UIADD3 UR32, UR6, 0x1b800, URZ ;  /* 0x0001b80006207890 */ /* 0x000fe4000fffe03f */
[----:B------:R0:W-:Y:S01]  /*e100*/  UTMALDG.5D.MULTICAST [UR48], [UR4], UR7, desc[UR56] ;  /* 0x00003830040073b4 */ /* 0x0001e20008021807 */
[----:B------:R-:W-:Y:S02]  /*e110*/  R2UR UR37, R20 ;  /* 0x00000000142572ca */ /* 0x000fe400000e0000 */
[----:B------:R-:W-:Y:S01]  /*e120*/  R2UR UR36, R21 ;  /* 0x00000000152472ca */ /* 0x000fe200000e0000 */
[----:B------:R-:W-:Y:S01]  /*e130*/  UMOV UR47, UR27 ;  /* 0x0000001b002f7c82 */ /* 0x000fe20008000000 */
[----:B------:R-:W-:-:S02]  /*e140*/  R2UR UR35, R58 ;  /* 0x000000003a2372ca */ /* 0x000fc400000e0000 */
[----:B------:R-:W-:Y:S01]  /*e150*/  MOV R13, UR51 ;  /* 0x00000033000d7c02 */ /* 0x000fe20008000f00 */
[----:B------:R1:W-:Y:S01]  /*e160*/  UTMALDG.5D.MULTICAST [UR40], [UR4], UR7, desc[UR56] ;  /* 0x00003828040073b4 */ /* 0x0003e20008021807 */
[----:B------:R-:W-:Y:S02]  /*e170*/  MOV R20, UR31 ;  /* 0x0000001f00147c02 */ /* 0x000fe40008000f00 */
[----:B------:R-:W-:Y:S02]  /*e180*/  MOV R21, UR30 ;  /* 0x0000001e00157c02 */ /* 0x000fe40008000f00 */
[----:B------:R-:W-:Y:S02]  /*e190*/  R2UR UR31, R20 ;  /* 0x00000000141f72ca */ /* 0x000fe400000e0000 */
[----:B------:R-:W-:Y:S01]  /*e1a0*/  MOV R31, UR47 ;  /* 0x0000002f001f7c02 */ /* 0x000fe20008000f00 */
[----:B------:R2:W-:Y:S02]  /*e1b0*/  UTMALDG.5D.MULTICAST [UR8], [UR4], UR7, desc[UR56] ;  /* 0x00003808040073b4 */ /* 0x0005e40008021807 */
[----:B------:R-:W-:-:S02]  /*e1c0*/  MOV R12, UR35 ;  /* 0x00000023000c7c02 */ /* 0x000fc40008000f00 */
[----:B------:R-:W-:Y:S01]  /*e1d0*/  R2UR UR47, R31 ;  /* 0x000000001f2f72ca */ /* 0x000fe200000e0000 */
[----:B------:R3:W-:Y:S01]  /*e1e0*/  UTMALDG.5D.MULTICAST [UR32], [UR4], UR7, desc[UR56] ;  /* 0x00003820040073b4 */ /* 0x0007e20008021807 */
[----:B0-----:R-:W-:Y:S01]  /*e1f0*/  R2UR UR51, R61 ;  /* 0x000000003d3372ca */ /* 0x001fe200000e0000 */
[----:B------:R-:W-:Y:S01]  /*e200*/  UIADD3 UR48, UR6, 0x1d000, URZ ;  /* 0x0001d00006307890 */ /* 0x000fe2000fffe03f */
[----:B------:R-:W-:Y:S01]  /*e210*/  UMOV UR52, UR20 ;  /* 0x0000001400347c82 */ /* 0x000fe20008000000 */
[----:B------:R-:W-:Y:S01]  /*e220*/  UMOV UR53, UR21 ;  /* 0x0000001500357c82 */ /* 0x000fe20008000000 */
[----:B------:R-:W-:Y:S01]  /*e230*/  UMOV UR54, UR22 ;  /* 0x0000001600367c82 */ /* 0x000fe20008000000 */
[----:B------:R-:W-:Y:S02]  /*e240*/  MOV R28, UR53 ;  /* 0x00000035001c7c02 */ /* 0x000fe40008000f00 */
[----:B-1----:R-:W-:Y:S01]  /*e250*/  R2UR UR43, R62 ;  /* 0x000000003e2b72ca */ /* 0x002fe200000e0000 */
[----:B------:R-:W-:Y:S01]  /*e260*/  UIADD3 UR40, UR6, 0x1d800, URZ ;  /* 0x0001d80006287890 */ /* 0x000fe2000fffe03f */
[----:B------:R-:W-:-:S02]  /*e270*/  MOV R27, UR54 ;  /* 0x00000036001b7c02 */ /* 0x000fc40008000f00 */
[----:B------:R-:W-:Y:S02]  /*e280*/  MOV R29, UR52 ;  /* 0x00000034001d7c02 */ /* 0x000fe40008000f00 */
[----:B--2---:R-:W-:Y:S01]  /*e290*/  R2UR UR8, R60 ;  /* 0x000000003c0872ca */ /* 0x004fe200000e0000 */
[----:B------:R-:W-:Y:S01]  /*e2a0*/  UMOV UR13, UR16 ;  /* 0x00000010000d7c82 */ /* 0x000fe20008000000 */
[----:B------:R-:W-:Y:S01]  /*e2b0*/  R2UR UR14, R64 ;  /* 0x00000000400e72ca */ /* 0x000fe200000e0000 */
[----:B------:R-:W-:-:S04]  /*e2c0*/  UIADD3 UR16, UR6, 0x1c000, URZ ;  /* 0x0001c00006107890 */ /* 0x000fc8000fffe03f */
[----:B------:R-:W-:Y:S01]  /*e2d0*/  UMOV UR55, UR43 ;  /* 0x0000002b00377c82 */ /* 0x000fe20008000000 */
[----:B------:R-:W-:Y:S01]  /*e2e0*/  UMOV UR12, UR23 ;  /* 0x00000017000c7c82 */ /* 0x000fe20008000000 */
[----:B------:R-:W-:Y:S01]  /*e2f0*/  UMOV UR10, UR31 ;  /* 0x0000001f000a7c82 */ /* 0x000fe20008000000 */
[----:B---3--:R-:W-:Y:S01]  /*e300*/  UIADD3 UR32, UR6, 0x1c800, URZ ;  /* 0x0001c80006207890 */ /* 0x008fe2000fffe03f */
[----:B------:R-:W-:Y:S01]  /*e310*/  MOV R26, UR55 ;  /* 0x00000037001a7c02 */ /* 0x000fe20008000f00 */
[----:B------:R-:W-:Y:S01]  /*e320*/  UMOV UR36, UR20 ;  /* 0x0000001400247c82 */ /* 0x000fe20008000000 */
[----:B------:R-:W-:Y:S01]  /*e330*/  UMOV UR37, UR21 ;  /* 0x0000001500257c82 */ /* 0x000fe20008000000 */
[----:B------:R-:W-:Y:S01]  /*e340*/  UMOV UR38, UR22 ;  /* 0x0000001600267c82 */ /* 0x000fe20008000000 */
[----:B------:R-:W-:Y:S01]  /*e350*/  IMAD.U32 R19, RZ, RZ, UR8 ;  /* 0x00000008ff137e24 */ /* 0x000fe2000f8e00ff */
[----:B------:R0:W-:Y:S01]  /*e360*/  UTMALDG.5D.MULTICAST [UR16], [UR4], UR7, desc[UR56] ;  /* 0x00003810040073b4 */ /* 0x0001e20008021807 */
[----:B------:R-:W-:-:S03]  /*e370*/  R2UR UR55, R26 ;  /* 0x000000001a3772ca */ /* 0x000fc600000e0000 */
[----:B------:R-:W-:-:S13]  /*e380*/  R2UR UR35, R19 ;  /* 0x00000000132372ca */ /* 0x000fda00000e0000 */
[----:B------:R1:W-:Y:S01]  /*e390*/  UTMALDG.5D.MULTICAST [UR32], [UR4], UR7, desc[UR56] ;  /* 0x00003820040073b4 */ /* 0x0003e20008021807 */
[----:B------:R-:W-:Y:S01]  /*e3a0*/  UMOV UR8, UR35 ;  /* 0x0000002300087c82 */ /* 0x000fe20008000000 */
[----:B------:R2:W-:Y:S01]  /*e3b0*/  UTMALDG.5D.MULTICAST [UR48], [UR4], UR7, desc[UR56] ;  /* 0x00003830040073b4 */ /* 0x0005e20008021807 */
[----:B0-----:R-:W-:Y:S01]  /*e3c0*/  UMOV UR17, UR51 ;  /* 0x0000003300117c82 */ /* 0x001fe20008000000 */
[----:B------:R-:W-:Y:S01]  /*e3d0*/  UIADD3 UR16, UR6, 0x1c400, URZ ;  /* 0x0001c40006107890 */ /* 0x000fe2000fffe03f */
[----:B------:R0:W-:Y:S01]  /*e3e0*/  UTMALDG.5D.MULTICAST [UR40], [UR4], UR7, desc[UR56] ;  /* 0x00003828040073b4 */ /* 0x0001e20008021807 */
[----:B------:R-:W-:Y:S01]  /*e3f0*/  UMOV UR18, UR31 ;  /* 0x0000001f00127c82 */ /* 0x000fe20008000000 */
[----:B------:R3:W-:Y:S01]  /*e400*/  UTMALDG.5D.MULTICAST [UR24], [UR4], UR7, desc[UR56] ;  /* 0x00003818040073b4 */ /* 0x0007e20008021807 */
[----:B-1----:R-:W-:Y:S01]  /*e410*/  R2UR UR35, R12 ;  /* 0x000000000c2372ca */ /* 0x002fe200000e0000 */
[----:B------:R-:W-:Y:S01]  /*e420*/  IMAD.U32 R12, RZ, RZ, UR14 ;  /* 0x0000000eff0c7e24 */ /* 0x000fe2000f8e00ff */
[----:B------:R-:W-:Y:S01]  /*e430*/  R2UR UR14, R65 ;  /* 0x00000000410e72ca */ /* 0x000fe200000e0000 */
[----:B------:R-:W-:Y:S01]  /*e440*/  UIADD3 UR32, UR6, 0x1bc00, URZ ;  /* 0x0001bc0006207890 */ /* 0x000fe2000fffe03f */
[----:B------:R-:W-:Y:S01]  /*e450*/  UMOV UR34, UR31 ;  /* 0x0000001f00227c82 */ /* 0x000fe20008000000 */
[----:B--2---:R-:W-:Y:S01]  /*e460*/  R2UR UR51, R13 ;  /* 0x000000000d3372ca */ /* 0x004fe200000e0000 */
[----:B------:R-:W-:Y:S01]  /*e470*/  UIADD3 UR48, UR6, 0x1e800, URZ ;  /* 0x0001e80006307890 */ /* 0x000fe2000fffe03f */
[----:B------:R-:W-:-:S08]  /*e480*/  MOV R13, UR29 ;  /* 0x0000001d000d7c02 */ /* 0x000fd00008000f00 */
[----:B------:R-:W-:Y:S01]  /*e490*/  IMAD.U32 R25, RZ, RZ, UR14 ;  /* 0x0000000eff197e24 */ /* 0x000fe2000f8e00ff */
[----:B0-----:R-:W-:Y:S01]  /*e4a0*/  R2UR UR43, R16 ;  /* 0x00000000102b72ca */ /* 0x001fe200000e0000 */
[----:B------:R-:W-:Y:S01]  /*e4b0*/  UIADD3 UR40, UR6, 0x18400, URZ ;  /* 0x0001840006287890 */ /* 0x000fe2000fffe03f */
[----:B------:R-:W-:Y:S01]  /*e4c0*/  MOV R16, UR28 ;  /* 0x0000001c00107c02 */ /* 0x000fe20008000f00 */
[----:B------:R-:W-:Y:S01]  /*e4d0*/  UMOV UR42, UR31 ;  /* 0x0000001f002a7c82 */ /* 0x000fe20008000000 */
[----:B------:R-:W-:Y:S01]  /*e4e0*/  UMOV UR14, UR22 ;  /* 0x00000016000e7c82 */ /* 0x000fe20008000000 */
[----:B------:R-:W-:Y:S02]  /*e4f0*/  MOV R30, UR51 ;  /* 0x00000033001e7c02 */ /* 0x000fe40008000f00 */
[----:B------:R-:W-:Y:S01]  /*e500*/  R2UR UR51, R12 ;  /* 0x000000000c3372ca */ /* 0x000fe200000e0000 */
[----:B---3--:R-:W-:Y:S01]  /*e510*/  UIADD3 UR24, UR6, 0x1f000, URZ ;  /* 0x0001f00006187890 */ /* 0x008fe2000fffe03f */
[----:B------:R-:W-:-:S02]  /*e520*/  R2UR UR27, R66 ;  /* 0x00000000421b72ca */ /* 0x000fc400000e0000 */
[----:B------:R-:W-:Y:S02]  /*e530*/  MOV R12, UR30 ;  /* 0x0000001e000c7c02 */ /* 0x000fe40008000f00 */
[----:B------:R-:W-:Y:S01]  /*e540*/  MOV R35, UR43 ;  /* 0x0000002b00237c02 */ /* 0x000fe20008000f00 */
[----:B------:R-:W-:Y:S01]  /*e550*/  UMOV UR43, UR12 ;  /* 0x0000000c002b7c82 */ /* 0x000fe20008000000 */
[----:B------:R-:W-:-:S05]  /*e560*/  UMOV UR12, UR20 ;  /* 0x00000014000c7c82 */ /* 0x000fca0008000000 */
[----:B------:R0:W-:Y:S01]  /*e570*/  UTMALDG.5D.MULTICAST [UR48], [UR4], UR7, desc[UR56] ;  /* 0x00003830040073b4 */ /* 0x0001e20008021807 */
[----:B------:R-:W-:Y:S01]  /*e580*/  UMOV UR39, UR51 ;  /* 0x0000003300277c82 */ /* 0x000fe20008000000 */
[----:B------:R-:W-:Y:S02]  /*e590*/  MOV R19, UR27 ;  /* 0x0000001b00137c02 */ /* 0x000fe40008000f00 */
[----:B------:R-:W-:Y:S02]  /*e5a0*/  R2UR UR27, R25 ;  /* 0x00000000191b72ca */ /* 0x000fe400000e0000 */
[----:B------:R-:W-:Y:S01]  /*e5b0*/  MOV R25, UR43 ;  /* 0x0000002b00197c02 */ /* 0x000fe20008000f00 */
[----:B------:R-:W-:-:S10]  /*e5c0*/  UMOV UR43, UR15 ;  /* 0x0000000f002b7c82 */ /* 0x000fd40008000000 */
[----:B------:R1:W-:Y:S01]  /*e5d0*/  UTMALDG.5D.MULTICAST [UR24], [UR4], UR7, desc[UR56] ;  /* 0x00003818040073b4 */ /* 0x0003e20008021807 */
[----:B------:R-:W-:Y:S01]  /*e5e0*/  UMOV UR23, UR27 ;  /* 0x0000001b00177c82 */ /* 0x000fe20008000000 */
[----:B0-----:R-:W-:Y:S01]  /*e5f0*/  UIADD3 UR48, UR6, 0x18c00, URZ ;  /* 0x00018c0006307890 */ /* 0x001fe2000fffe03f */
[----:B------:R-:W-:Y:S01]  /*e600*/  UMOV UR51, UR13 ;  /* 0x0000000d00337c82 */ /* 0x000fe20008000000 */
[----:B------:R-:W-:Y:S01]  /*e610*/  UMOV UR50, UR31 ;  /* 0x0000001f00327c82 */ /* 0x000fe20008000000 */
[----:B------:R-:W-:Y:S01]  /*e620*/  UMOV UR13, UR21 ;  /* 0x00000015000d7c82 */ /* 0x000fe20008000000 */
[----:B-1----:R-:W-:Y:S01]  /*e630*/  R2UR UR30, R12 ;  /* 0x000000000c1e72ca */ /* 0x002fe200000e0000 */
[----:B------:R-:W-:Y:S01]  /*e640*/  UIADD3 UR24, UR6, 0x1f800, URZ ;  /* 0x0001f80006187890 */ /* 0x000fe2000fffe03f */
[----:B------:R-:W-:Y:S01]  /*e650*/  R2UR UR29, R13 ;  /* 0x000000000d1d72ca */ /* 0x000fe200000e0000 */
[----:B------:R-:W-:Y:S01]  /*e660*/  VIADD R12, R9, 0xffffffff ;  /* 0xffffffff090c7836 */ /* 0x000fe20000000000 */
[----:B------:R-:W-:-:S02]  /*e670*/  R2UR UR28, R16 ;  /* 0x00000000101c72ca */ /* 0x000fc400000e0000 */
[----:B------:R-:W-:Y:S01]  /*e680*/  R2UR UR27, R19 ;  /* 0x00000000131b72ca */ /* 0x000fe200000e0000 */
[----:B------:R-:W-:Y:S01]  /*e690*/  IMAD.MOV.U32 R9, RZ, RZ, R12 ;  /* 0x000000ffff097224 */ /* 0x000fe200078e000c */
[----:B------:R-:W-:Y:S02]  /*e6a0*/  SEL R12, R14, RZ, P2 ;  /* 0x000000ff0e0c7207 */ /* 0x000fe40001000000 */
[----:B------:R-:W-:-:S09]  /*e6b0*/  SEL R13, R15, RZ, P3 ;  /* 0x000000ff0f0d7207 */ /* 0x000fd20001800000 */
[----:B------:R0:W-:Y:S01]  /*e6c0*/  UTMALDG.5D.MULTICAST [UR24], [UR4], UR7, desc[UR56] ;  /* 0x00003818040073b4 */ /* 0x0001e20008021807 */
[----:B------:R-:W-:Y:S01]  /*e6d0*/  UMOV UR15, UR27 ;  /* 0x0000001b000f7c82 */ /* 0x000fe20008000000 */
[----:B------:R1:W-:Y:S01]  /*e6e0*/  UTMALDG.5D.MULTICAST [UR40], [UR4], UR7, desc[UR56] ;  /* 0x00003828040073b4 */ /* 0x0003e20008021807 */
[----:B------:R2:W-:Y:S01]  /*e6f0*/  UTMALDG.5D.MULTICAST [UR48], [UR4], UR7, desc[UR56] ;  /* 0x00003830040073b4 */ /* 0x0005e20008021807 */
[----:B0-----:R-:W-:Y:S01]  /*e700*/  R2UR UR30, R21 ;  /* 0x00000000151e72ca */ /* 0x001fe200000e0000 */
[----:B------:R-:W-:Y:S01]  /*e710*/  UIADD3 UR24, UR6, 0x19400, URZ ;  /* 0x0001940006187890 */ /* 0x000fe2000fffe03f */
[----:B------:R-:W-:Y:S01]  /*e720*/  R2UR UR29, R22 ;  /* 0x00000000161d72ca */ /* 0x000fe200000e0000 */
[----:B------:R-:W-:Y:S01]  /*e730*/  UMOV UR26, UR31 ;  /* 0x0000001f001a7c82 */ /* 0x000fe20008000000 */
[----:B------:R-:W-:Y:S02]  /*e740*/  R2UR UR28, R23 ;  /* 0x00000000171c72ca */ /* 0x000fe400000e0000 */
[----:B------:R-:W-:-:S02]  /*e750*/  R2UR UR27, R24 ;  /* 0x00000000181b72ca */ /* 0x000fc400000e0000 */
[----:B-1----:R-:W-:Y:S01]  /*e760*/  R2UR UR43, R25 ;  /* 0x00000000192b72ca */ /* 0x002fe200000e0000 */
[----:B------:R-:W-:Y:S01]  /*e770*/  UIADD3 UR40, UR6, 0x19c00, URZ ;  /* 0x00019c0006287890 */ /* 0x000fe2000fffe03f */
[----:B--2---:R-:W-:Y:S01]  /*e780*/  R2UR UR54, R27 ;  /* 0x000000001b3672ca */ /* 0x004fe200000e0000 */
[----:B------:R-:W-:Y:S01]  /*e790*/  UIADD3 UR48, UR6, 0x1a400, URZ ;  /* 0x0001a40006307890 */ /* 0x000fe2000fffe03f */
[----:B------:R-:W-:-:S07]  /*e7a0*/  R2UR UR53, R28 ;  /* 0x000000001c3572ca */ /* 0x000fce00000e0000 */
[----:B------:R0:W-:Y:S01]  /*e7b0*/  UTMALDG.5D.MULTICAST [UR24], [UR4], UR7, desc[UR56] ;  /* 0x00003818040073b4 */ /* 0x0001e20008021807 */
[----:B------:R-:W-:Y:S02]  /*e7c0*/  R2UR UR52, R29 ;  /* 0x000000001d3472ca */ /* 0x000fe400000e0000 */
[----:B------:R-:W-:Y:S01]  /*e7d0*/  R2UR UR51, R30 ;  /* 0x000000001e3372ca */ /* 0x000fe200000e0000 */
[----:B------:R1:W-:-:S12]  /*e7e0*/  UTMALDG.5D.MULTICAST [UR40], [UR4], UR7, desc[UR56] ;  /* 0x00003828040073b4 */ /* 0x0003d80008021807 */
[----:B------:R-:W-:Y:S01]  /*e7f0*/  UTMALDG.5D.MULTICAST [UR48], [UR4], UR7, desc[UR56] ;  /* 0x00003830040073b4 */ /* 0x000fe20008021807 */
[----:B0-----:R-:W-:Y:S01]  /*e800*/  UMOV UR27, UR8 ;  /* 0x00000008001b7c82 */ /* 0x001fe20008000000 */
[----:B------:R-:W-:Y:S02]  /*e810*/  UIADD3 UR8, UR6, 0x1b400, URZ ;  /* 0x0001b40006087890 */ /* 0x000fe4000fffe03f */
[----:B------:R-:W-:Y:S01]  /*e820*/  UIADD3 UR24, UR6, 0x1cc00, URZ ;  /* 0x0001cc0006187890 */ /* 0x000fe2000fffe03f */
[----:B------:R-:W-:Y:S01]  /*e830*/  UMOV UR28, UR20 ;  /* 0x00000014001c7c82 */ /* 0x000fe20008000000 */
[----:B------:R-:W-:Y:S01]  /*e840*/  UMOV UR29, UR21 ;  /* 0x00000015001d7c82 */ /* 0x000fe20008000000 */
[----:B------:R-:W-:Y:S01]  /*e850*/  UMOV UR30, UR22 ;  /* 0x00000016001e7c82 */ /* 0x000fe20008000000 */
[----:B-1----:R-:W-:Y:S01]  /*e860*/  R2UR UR46, R32 ;  /* 0x00000000202e72ca */ /* 0x002fe200000e0000 */
[----:B------:R-:W-:Y:S01]  /*e870*/  UIADD3 UR40, UR6, 0x1ac00, URZ ;  /* 0x0001ac0006287890 */ /* 0x000fe2000fffe03f */
[----:B------:R-:W-:-:S02]  /*e880*/  R2UR UR45, R33 ;  /* 0x00000000212d72ca */ /* 0x000fc400000e0000 */
[----:B------:R-:W-:Y:S02]  /*e890*/  R2UR UR44, R34 ;  /* 0x00000000222c72ca */ /* 0x000fe400000e0000 */
[----:B------:R-:W-:-:S13]  /*e8a0*/  R2UR UR43, R35 ;  /* 0x00000000232b72ca */ /* 0x000fda00000e0000 */
[----:B------:R-:W-:Y:S01]  /*e8b0*/  UTMALDG.5D.MULTICAST [UR40], [UR4], UR7, desc[UR56] ;  /* 0x00003828040073b4 */ /* 0x000fe20008021807 */
[----:B------:R0:W-:Y:S01]  /*e8c0*/  UTMALDG.5D.MULTICAST [UR8], [UR4], UR7, desc[UR56] ;  /* 0x00003808040073b4 */ /* 0x0001e20008021807 */
[----:B------:R-:W-:Y:S01]  /*e8d0*/  UTMALDG.5D.MULTICAST [UR32], [UR4], UR7, desc[UR56] ;  /* 0x00003820040073b4 */ /* 0x000fe20008021807 */
[----:B0-----:R-:W-:Y:S01]  /*e8e0*/  UIADD3 UR8, UR6, 0x1d400, URZ ;  /* 0x0001d40006087890 */ /* 0x001fe2000fffe03f */
[----:B------:R-:W-:Y:S01]  /*e8f0*/  UMOV UR11, UR17 ;  /* 0x00000011000b7c82 */ /* 0x000fe20008000000 */
[----:B------:R-:W-:Y:S02]  /*e900*/  UMOV UR17, UR9 ;  /* 0x0000000900117c82 */ /* 0x000fe40008000000 */
[----:B------:R0:W-:Y:S01]  /*e910*/  UTMALDG.5D.MULTICAST [UR16], [UR4], UR7, desc[UR56] ;  /* 0x00003810040073b4 */ /* 0x0001e20008021807 */
[----:B------:R1:W-:Y:S04]  /*e920*/  UTMALDG.5D.MULTICAST [UR24], [UR4], UR7, desc[UR56] ;  /* 0x00003818040073b4 */ /* 0x0003e80008021807 */
[----:B------:R2:W-:Y:S01]  /*e930*/  UTMALDG.5D.MULTICAST [UR8], [UR4], UR7, desc[UR56] ;  /* 0x00003808040073b4 */ /* 0x0005e20008021807 */
[----:B0-----:R-:W-:Y:S01]  /*e940*/  UIADD3 UR16, UR6, 0x1dc00, URZ ;  /* 0x0001dc0006107890 */ /* 0x001fe2000fffe03f */
[----:B------:R-:W-:Y:S01]  /*e950*/  UMOV UR19, UR55 ;  /* 0x0000003700137c82 */ /* 0x000fe20008000000 */
[----:B-1----:R-:W-:-:S07]  /*e960*/  UIADD3 UR24, UR6, 0x1ec00, URZ ;  /* 0x0001ec0006187890 */ /* 0x002fce000fffe03f */
[----:B------:R0:W-:Y:S01]  /*e970*/  UTMALDG.5D.MULTICAST [UR16], [UR4], UR7, desc[UR56] ;  /* 0x00003810040073b4 */ /* 0x0001e20008021807 */
[----:B------:R-:W-:Y:S01]  /*e980*/  UMOV UR27, UR39 ;  /* 0x00000027001b7c82 */ /* 0x000fe20008000000 */
[----:B--2---:R-:W-:Y:S01]  /*e990*/  UIADD3 UR8, UR6, 0x1e400, URZ ;  /* 0x0001e40006087890 */ /* 0x004fe2000fffe03f */
[----:B------:R-:W-:-:S08]  /*e9a0*/  UMOV UR11, UR47 ;  /* 0x0000002f000b7c82 */ /* 0x000fd00008000000 */
[----:B------:R1:W-:Y:S01]  /*e9b0*/  UTMALDG.5D.MULTICAST [UR8], [UR4], UR7, desc[UR56] ;  /* 0x00003808040073b4 */ /* 0x0003e20008021807 */
[----:B------:R4:W-:Y:S01]  /*e9c0*/  UTMALDG.5D.MULTICAST [UR24], [UR4], UR7, desc[UR56] ;  /* 0x00003818040073b4 */ /* 0x0009e20008021807 */
[----:B0-----:R-:W-:Y:S01]  /*e9d0*/  UIADD3 UR16, UR6, 0x1f400, URZ ;  /* 0x0001f40006107890 */ /* 0x001fe2000fffe03f */
[----:B------:R-:W-:-:S08]  /*e9e0*/  UMOV UR19, UR23 ;  /* 0x0000001700137c82 */ /* 0x000fd00008000000 */
[----:B------:R4:W-:Y:S01]  /*e9f0*/  UTMALDG.5D.MULTICAST [UR16], [UR4], UR7, desc[UR56] ;  /* 0x00003810040073b4 */ /* 0x0009e20008021807 */
[----:B-1----:R-:W-:Y:S01]  /*ea00*/  UIADD3 UR8, UR6, 0x1fc00, URZ ;  /* 0x0001fc0006087890 */ /* 0x002fe2000fffe03f */
[----:B------:R-:W-:-:S08]  /*ea10*/  UMOV UR11, UR15 ;  /* 0x0000000f000b7c82 */ /* 0x000fd00008000000 */
[----:B------:R4:W-:Y:S02]  /*ea20*/  UTMALDG.5D.MULTICAST [UR8], [UR4], UR7, desc[UR56] ;  /* 0x00003808040073b4 */ /* 0x0009e40008021807 */
[----:B----4-:R-:W-:Y:S05]  /*ea30*/  @P6 BRA `(.L_x_282) ;  /* 0xffffffb0002c6947 */ /* 0x010fea000383ffff */
.L_x_278:
[----:B------:R-:W-:Y:S01]  /*ea40*/  ISETP.GE.U32.AND P2, PT, R4, 0x3, PT ;  /* 0x000000030400780c */ /* 0x000fe20003f46070 */
[----:B------:R-:W-:Y:S05]  /*ea50*/  WARPSYNC.ALL ;  /* 0x0000000000007948 */ /* 0x000fea0003800000 */
[----:B------:R-:W-:-:S07]  /*ea60*/  ELECT P1, URZ, PT ;  /* 0x00000000003f782f */ /* 0x000fce0003820000 */
[----:B01----:R-:W-:-:S05]  /*ea70*/  @P2 IMAD.WIDE.U32 R6, R4, -0x55555555, RZ ;  /* 0xaaaaaaab04062825 */ /* 0x003fca00078e00ff */
[----:B--2--5:R-:W-:-:S04]  /*ea80*/  @P2 SHF.R.U32.HI R0, RZ, 0x1, R7 ;  /* 0x00000001ff002819 */ /* 0x024fc80000011607 */
[----:B------:R-:W-:-:S04]  /*ea90*/  @P2 LOP3.LUT R0, R0, 0x1, RZ, 0xc0, !PT ;  /* 0x0000000100002812 */ /* 0x000fc800078ec0ff */
[----:B------:R-:W-:Y:S01]  /*eaa0*/  @P2 ISETP.NE.U32.AND P0, PT, R0, 0x1, PT ;  /* 0x000000010000280c */ /* 0x000fe20003f05070 */
[----:B------:R-:W-:-:S12]  /*eab0*/  @!P1 EXIT ;  /* 0x000000000000994d */ /* 0x000fd80003800000 */
[----:B------:R-:W-:Y:S01]  /*eac0*/  LOP3.LUT R3, R3, 0x2, RZ, 0xfc, !PT ;  /* 0x0000000203037812 */ /* 0x000fe200078efcff */
[----:B------:R-:W-:Y:S01]  /*ead0*/  IMAD.MOV.U32 R0, RZ, RZ, 0x1 ;  /* 0x00000001ff007424 */ /* 0x000fe200078e00ff */
[----:B------:R-:W-:Y:S02]  /*eae0*/  @P2 ISETP.NE.U32.AND.EX P0, PT, RZ, RZ, PT, P0 ;  /* 0x000000ffff00220c */ /* 0x000fe40003f05100 */
[----:B------:R-:W-:Y:S02]  /*eaf0*/  ISETP.NE.AND P1, PT, R3, 0x3, PT ;  /* 0x000000030300780c */ /* 0x000fe40003f25270 */
[----:B------:R-:W-:-:S11]  /*eb00*/  @P2 SEL R0, RZ, 0x1, !P0 ;  /* 0x00000001ff002807 */ /* 0x000fd60004000000 */
[----:B------:R-:W-:Y:S05]  /*eb10*/  @!P1 BRA `(.L_x_283) ;  /* 0x0000000000049947 */ /* 0x000fea0003800000 */
[----:B------:R-:W-:Y:S01]  /*eb20*/  BPT.TRAP 0x1 ;  /* 0x000000040000795c */ /* 0x000fe20000300000 */
.L_x_283:
[----:B------:R-:W-:Y:S01]  /*eb30*/  IMAD.WIDE.U32 R2, R4, -0x55555555, RZ ;  /* 0xaaaaaaab04027825 */ /* 0x000fe200078e00ff */
[----:B------:R-:W-:Y:S02]  /*eb40*/  MOV R2, 0x400 ;  /* 0x0000040000027802 */ /* 0x000fe40000000f00 */
[----:B------:R-:W-:Y:S02]  /*eb50*/  SHF.L.U32 R5, R0, 0x1f, RZ ;  /* 0x0000001f00057819 */ /* 0x000fe400000006ff */
[----:B------:R-:W-:Y:S02]  /*eb60*/  SHF.R.U32.HI R3, RZ, 0x1, R3 ;  /* 0x00000001ff037819 */ /* 0x000fe40000011603 */
[----:B------:R-:W-:-:S03]  /*eb70*/  LEA R2, R17, R2, 0x18 ;  /* 0x0000000211027211 */ /* 0x000fc600078ec0ff */
[----:B------:R-:W-:Y:S02]  /*eb80*/  IMAD R4, R3, -0x3, R4 ;  /* 0xfffffffd03047824 */ /* 0x000fe400078e0204 */
[----:B------:R-:W-:-:S04]  /*eb90*/  VIADD R3, R2, 0x30018 ;  /* 0x0003001802037836 */ /* 0x000fc80000000000 */
[----:B------:R-:W-:-:S07]  /*eba0*/  IMAD R2, R4, 0x8, R3 ;  /* 0x0000000804027824 */ /* 0x000fce00078e0203 */
.L_x_284:
[----:B0-----:R0:W1:Y:S02]  /*ebb0*/  SYNCS.PHASECHK.TRANS64.TRYWAIT P0, [R2+URZ], R5 ;  /* 0x00000005020075a7 */ /* 0x001064000800017f */
[----:B-1----:R-:W-:Y:S05]  /*ebc0*/  @!P0 NANOSLEEP.SYNCS 0x989680 ;  /* 0x009896800000895d */ /* 0x002fea0003900000 */
[----:B------:R-:W1:Y:S02]  /*ebd0*/  @!P0 SYNCS.PHASECHK.TRANS64 P0, [R2+URZ], R5 ;  /* 0x00000005020085a7 */ /* 0x000e64000800007f */
[----:B-1----:R-:W-:Y:S05]  /*ebe0*/  @!P0 BRA `(.L_x_284) ;  /* 0xfffffffc00f08947 */ /* 0x002fea000383ffff */
[----:B------:R-:W-:-:S05]  /*ebf0*/  VIADD R4, R4, 0x1 ;  /* 0x0000000104047836 */ /* 0x000fca0000000000 */
[----:B------:R-:W-:-:S04]  /*ec00*/  ISETP.NE.AND P0, PT, R4, 0x3, PT ;  /* 0x000000030400780c */ /* 0x000fc80003f05270 */
[----:B0-----:R-:W-:Y:S02]  /*ec10*/  SEL R5, RZ, 0x1, P0 ;  /* 0x00000001ff057807 */ /* 0x001fe40000000000 */
[----:B------:R-:W-:Y:S02]  /*ec20*/  SEL R4, R4, RZ, P0 ;  /* 0x000000ff04047207 */ /* 0x000fe40000000000 */
[----:B------:R-:W-:-:S03]  /*ec30*/  LOP3.LUT R7, R0, R5, RZ, 0x3c, !PT ;  /* 0x0000000500077212 */ /* 0x000fc600078e3cff */
[----:B------:R-:W-:Y:S01]  /*ec40*/  IMAD R0, R4, 0x8, R3 ;  /* 0x0000000804007824 */ /* 0x000fe200078e0203 */
[----:B------:R-:W-:-:S07]  /*ec50*/  SHF.L.U32 R5, R7, 0x1f, RZ ;  /* 0x0000001f07057819 */ /* 0x000fce00000006ff */
.L_x_285:
        /* <DEDUP_REMOVED lines=11> */
.L_x_286:
[----:B0-----:R0:W1:Y:S02]  /*ed10*/  SYNCS.PHASECHK.TRANS64.TRYWAIT P0, [R4+URZ], R3 ;  /* 0x00000003040075a7 */ /* 0x001064000800017f */
[----:B-1----:R-:W-:Y:S05]  /*ed20*/  @!P0 NANOSLEEP.SYNCS 0x989680 ;  /* 0x009896800000895d */ /* 0x002fea0003900000 */
[----:B------:R-:W1:Y:S02]  /*ed30*/  @!P0 SYNCS.PHASECHK.TRANS64 P0, [R4+URZ], R3 ;  /* 0x00000003040085a7 */ /* 0x000e64000800007f */
[----:B-1----:R-:W-:Y:S05]  /*ed40*/  @P0 EXIT ;  /* 0x000000000000094d */ /* 0x002fea0003800000 */
[----:B------:R-:W-:Y:S05]  /*ed50*/  BRA `(.L_x_286) ;  /* 0xfffffffc00ec7947 */ /* 0x000fea000383ffff */
.L_x_287:
[----:B------:R-:W-:-:S00]  /*ed60*/  BRA `(.L_x_287) ;  /* 0xfffffffc00fc7947 */ /* 0x000fc0000383ffff */
[----:B------:R-:W-:-:S00]  /*ed70*/  NOP ;  /* 0x0000000000007918 */ /* 0x000fc00000000000 */
        /* <DEDUP_REMOVED lines=8> */
.L_x_288:


//--------------------- .nv.shared._ZN7cutlass13device_kernelINS_4conv6kernel13ConvUniversalINS1_16ConvProblemShapeILNS1_8OperatorE0ELi3EEENS1_10collective14CollectiveConvINS1_46MainloopSm90TmaGmmaWarpSpecializedImplicitGemmILS5_0ELi3ELi3EN4cute5tupleIJNSA_1CILi2EEENSC_ILi1EEESE_EEENS1_36KernelImplicitTmaWarpSpecializedSm90ELi1EEENSB_IJNSC_ILi128EEESI_NSB_IJNSC_ILi64EEEEEEEEENS_10tfloat32_tESM_NSA_8TiledMMAINSA_8MMA_AtomIJNSA_4SM904GMMA30MMA_64x128x8_F32TF32TF32_SS_TNILNSQ_7ScaleInE1ELSS_1EEEEEENSA_6LayoutINSB_IJSE_SE_SE_EEENSB_IJNSC_ILi0EEESX_SX_EEEEENSB_IJNSA_10UnderscoreES10_S10_EEEEENS7_6detail26Sm90ImplicitGemmTileTraitsINSA_20SM90_TMA_LOAD_IM2COLENSA_14ComposedLayoutINSA_7SwizzleILi3ELi4ELi3EEENSA_18smem_ptr_flag_bitsILi32EEENSV_INSB_IJNSB_IJNSC_ILi8EEENSC_ILi16EEEEEENSB_IJNSC_ILi32EEESD_EEENSB_IJSE_NSC_ILi3EEEEEEEEENSB_IJNSB_IJS1E_NSC_ILi512EEEEEENSB_IJSE_NSC_ILi256EEEEEENSB_IJSX_NSC_ILi8192EEEEEEEEEEEEEvEENS14_INSA_23SM90_TMA_LOAD_MULTICASTES1R_vEEEENS_8epilogue10collective6detail29Sm90TmaWarpSpecializedAdapterINS1X_15DefaultEpilogueISM_NSB_IJNSB_IJllllEEESE_SX_EEES22_NS1W_6thread17LinearCombinationISM_Li1EffLNS23_9ScaleType4KindE0ELNS_15FloatRoundStyleE2ESM_EENS_4gemm15EpilogueDefaultEEEEEvvEEEEvNT_6ParamsE --------------------------
	.section	.nv.shared._ZN7cutlass13device_kernelINS_4conv6kernel13ConvUniversalINS1_16ConvProblemShapeILNS1_8OperatorE0ELi3EEENS1_10collective14CollectiveConvINS1_46MainloopSm90TmaGmmaWarpSpecializedImplicitGemmILS5_0ELi3ELi3EN4cute5tupleIJNSA_1CILi2EEENSC_ILi1EEESE_EEENS1_36KernelImplicitTmaWarpSpecializedSm90ELi1EEENSB_IJNSC_ILi128EEESI_NSB_IJNSC_ILi64EEEEEEEEENS_10tfloat32_tESM_NSA_8TiledMMAINSA_8MMA_AtomIJNSA_4SM904GMMA30MMA_64x128x8_F32TF32TF32_SS_TNILNSQ_7ScaleInE1ELSS_1EEEEEENSA_6LayoutINSB_IJSE_SE_SE_EEENSB_IJNSC_ILi0EEESX_SX_EEEEENSB_IJNSA_10UnderscoreES10_S10_EEEEENS7_6detail26Sm90ImplicitGemmTileTraitsINSA_20SM90_TMA_LOAD_IM2COLENSA_14ComposedLayoutINSA_7SwizzleILi3ELi4ELi3EEENSA_18smem_ptr_flag_bitsILi32EEENSV_INSB_IJNSB_IJNSC_ILi8EEENSC_ILi16EEEEEENSB_IJNSC_ILi32EEESD_EEENSB_IJSE_NSC_ILi3EEEEEEEEENSB_IJNSB_IJS1E_NSC_ILi512EEEEEENSB_IJSE_NSC_ILi256EEEEEENSB_IJSX_NSC_ILi8192EEEEEEEEEEEEEvEENS14_INSA_23SM90_TMA_LOAD_MULTICASTES1R_vEEEENS_8epilogue10collective6detail29Sm90TmaWarpSpecializedAdapterINS1X_15DefaultEpilogueISM_NSB_IJNSB_IJllllEEESE_SX_EEES22_NS1W_6thread17LinearCombinationISM_Li1EffLNS23_9ScaleType4KindE0ELNS_15FloatRoundStyleE2ESM_EENS_4gemm15EpilogueDefaultEEEEEvvEEEEvNT_6ParamsE,"aw",@nobits
	.sectionflags	@""
	.align	16
	.zero		1024


//--------------------- .nv.shared.reserved.0     --------------------------
	.section	.nv.shared.reserved.0,"aw",@nobits
	.weak		__nv_reservedSMEM_offset_0_alias
	.size		__nv_reservedSMEM_offset_0_alias, 0, 0
	.other		__nv_reservedSMEM_offset_0_alias,@"STO_CUDA_RESERVED_SHARED STV_DEFAULT"
__nv_reservedSMEM_offset_0_alias:
	.zero		0


//--------------------- .nv.global                --------------------------
	.section	.nv.global,"aw",@nobits
.nv.global:
	.type		_ZN39_INTERNAL_ba8bae42_4_k_cu_a59cb58f_29414cute1_E,@object
	.size		_ZN39_INTERNAL_ba8bae42_4_k_cu_a59cb58f_29414cute1_E,(_ZN39_INTERNAL_ba8bae42_4_k_cu_a59cb58f_29414cuda3std3__45__cpo6cbeginE - _ZN39_INTERNAL_ba8bae42_4_k_cu_a59cb58f_29414cute1_E)
_ZN39_INTERNAL_ba8bae42_4_k_cu_a59cb58f_29414cute1_E:
	.zero		1
	.type		_ZN39_INTERNAL_ba8bae42_4_k_cu_a59cb58f_29414cuda3std3__45__cpo6cbeginE,@object
	.size		_ZN39_INTERNAL_ba8bae42_4_k_cu_a59cb58f_29414cuda3std3__45__cpo6cbeginE,(_ZN39_INTERNAL_ba8bae42_4_k_cu_a59cb58f_29414cuda3std3__48in_placeE - _ZN39_INTERNAL_ba8bae42_4_k_cu_a59cb58f_29414cuda3std3__45__cpo6cbeginE)
_ZN39_INTERNAL_ba8bae42_4_k_cu_a59cb58f_29414cuda3std3__45__cpo6cbeginE:
	.zero		1
	.type		_ZN39_INTERNAL_ba8bae42_4_k_cu_a59cb58f_29414cuda3std3__48in_placeE,@object
	.size		_ZN39_INTERNAL_ba8bae42_4_k_cu_a59cb58f_29414cuda3std3__48in_placeE,(_ZN39_INTERNAL_ba8bae42_4_k_cu_a59cb58f_29414cuda3std6ranges3__45__cpo9iter_moveE - _ZN39_INTERNAL_ba8bae42_4_k_cu_a59cb58f_29414cuda3std3__48in_placeE)
_ZN39_INTERNAL_ba8bae42_4_k_cu_a59cb58f_29414cuda3std3__48in_placeE:
	.zero		1
	.type		_ZN39_INTERNAL_ba8bae42_4_k_cu_a59cb58f_29414cuda3std6ranges3__45__cpo9iter_moveE,@object
	.size		_ZN39_INTERNAL_ba8bae42_4_k_cu_a59cb58f_29414cuda3std6ranges3__45__cpo9iter_moveE,(_ZN39_INTERNAL_ba8bae42_4_k_cu_a59cb58f_29414cuda3std3__45__cpo5beginE - _ZN39_INTERNAL_ba8bae42_4_k_cu_a59cb58f_29414cuda3std6ranges3__45__cpo9iter_moveE)
_ZN39_INTERNAL_ba8bae42_4_k_cu_a59cb58f_29414cuda3std6ranges3__45__cpo9iter_moveE:
	.zero		1
	.type		_ZN39_INTERNAL_ba8bae42_4_k_cu_a59cb58f_29414cuda3std3__45__cpo5beginE,@object
	.size		_ZN39_INTERNAL_ba8bae42_4_k_cu_a59cb58f_29414cuda3std3__45__cpo5beginE,(_ZN39_INTERNAL_ba8bae42_4_k_cu_a59cb58f_29414cuda3std3__441_GLOBAL__N__ba8bae42_4_k_cu_a59cb58f_29416ignoreE - _ZN39_INTERNAL_ba8bae42_4_k_cu_a59cb58f_29414cuda3std3__45__cpo5beginE)
_ZN39_INTERNAL_ba8bae42_4_k_cu_a59cb58f_29414cuda3std3__45__cpo5beginE:
	.zero		1
	.type		_ZN39_INTERNAL_ba8bae42_4_k_cu_a59cb58f_29414cuda3std3__441_GLOBAL__N__ba8bae42_4_k_cu_a59cb58f_29416ignoreE,@object
	.size		_ZN39_INTERNAL_ba8bae42_4_k_cu_a59cb58f_29414cuda3std3__441_GLOBAL__N__ba8bae42_4_k_cu_a59cb58f_29416ignoreE,(_ZN39_INTERNAL_ba8bae42_4_k_cu_a59cb58f_29414cute7productE - _ZN39_INTERNAL_ba8bae42_4_k_cu_a59cb58f_29414cuda3std3__441_GLOBAL__N__ba8bae42_4_k_cu_a59cb58f_29416ignoreE)
_ZN39_INTERNAL_ba8bae42_4_k_cu_a59cb58f_29414cuda3std3__441_GLOBAL__N__ba8bae42_4_k_cu_a59cb58f_29416ignoreE:
	.zero		1
	.type		_ZN39_INTERNAL_ba8bae42_4_k_cu_a59cb58f_29414cute7productE,@object
	.size		_ZN39_INTERNAL_ba8bae42_4_k_cu_a59cb58f_29414cute7productE,(_ZN39_INTERNAL_ba8bae42_4_k_cu_a59cb58f_29414cuda3std3__45__cpo3endE - _ZN39_INTERNAL_ba8bae42_4_k_cu_a59cb58f_29414cute7productE)
_ZN39_INTERNAL_ba8bae42_4_k_cu_a59cb58f_29414cute7productE:
	.zero		1
	.type		_ZN39_INTERNAL_ba8bae42_4_k_cu_a59cb58f_29414cuda3std3__45__cpo3endE,@object
	.size		_ZN39_INTERNAL_ba8bae42_4_k_cu_a59cb58f_29414cuda3std3__45__cpo3endE,(_ZN39_INTERNAL_ba8bae42_4_k_cu_a59cb58f_29414cuda3std3__419piecewise_constructE - _ZN39_INTERNAL_ba8bae42_4_k_cu_a59cb58f_29414cuda3std3__45__cpo3endE)
_ZN39_INTERNAL_ba8bae42_4_k_cu_a59cb58f_29414cuda3std3__45__cpo3endE:
	.zero		1
	.type		_ZN39_INTERNAL_ba8bae42_4_k_cu_a59cb58f_29414cuda3std3__419piecewise_constructE,@object
	.size		_ZN39_INTERNAL_ba8bae42_4_k_cu_a59cb58f_29414cuda3std3__419piecewise_constructE,(_ZN39_INTERNAL_ba8bae42_4_k_cu_a59cb58f_29414cuda3std3__45__cpo4cendE - _ZN39_INTERNAL_ba8bae42_4_k_cu_a59cb58f_29414cuda3std3__419piecewise_constructE)
_ZN39_INTERNAL_ba8bae42_4_k_cu_a59cb58f_29414cuda3std3__419piecewise_constructE:
	.zero		1
	.type		_ZN39_INTERNAL_ba8bae42_4_k_cu_a59cb58f_29414cuda3std3__45__cpo4cendE,@object
	.size		_ZN39_INTERNAL_ba8bae42_4_k_cu_a59cb58f_29414cuda3std3__45__cpo4cendE,(_ZN39_INTERNAL_ba8bae42_4_k_cu_a59cb58f_29414cuda3std6ranges3__45__cpo4swapE - _ZN39_INTERNAL_ba8bae42_4_k_cu_a59cb58f_29414cuda3std3__45__cpo4cendE)
_ZN39_INTERNAL_ba8bae42_4_k_cu_a59cb58f_29414cuda3std3__45__cpo4cendE:
	.zero		1
	.type		_ZN39_INTERNAL_ba8bae42_4_k_cu_a59cb58f_29414cuda3std6ranges3__45__cpo4swapE,@object
	.size		_ZN39_INTERNAL_ba8bae42_4_k_cu_a59cb58f_29414cuda3std6ranges3__45__cpo4swapE,(.L_7 - _ZN39_INTERNAL_ba8bae42_4_k_cu_a59cb58f_29414cuda3std6ranges3__45__cpo4swapE)
_ZN39_INTERNAL_ba8bae42_4_k_cu_a59cb58f_29414cuda3std6ranges3__45__cpo4swapE:
	.zero		1
.L_7:


//--------------------- .nv.constant0._ZN7cutlass13device_kernelINS_4conv6kernel13ConvUniversalINS1_16ConvProblemShapeILNS1_8OperatorE0ELi3EEENS1_10collective14CollectiveConvINS1_46MainloopSm90TmaGmmaWarpSpecializedImplicitGemmILS5_0ELi3ELi3EN4cute5tupleIJNSA_1CILi2EEENSC_ILi1EEESE_EEENS1_36KernelImplicitTmaWarpSpecializedSm90ELi1EEENSB_IJNSC_ILi128EEESI_NSB_IJNSC_ILi64EEEEEEEEENS_10tfloat32_tESM_NSA_8TiledMMAINSA_8MMA_AtomIJNSA_4SM904GMMA30MMA_64x128x8_F32TF32TF32_SS_TNILNSQ_7ScaleInE1ELSS_1EEEEEENSA_6LayoutINSB_IJSE_SE_SE_EEENSB_IJNSC_ILi0EEESX_SX_EEEEENSB_IJNSA_10UnderscoreES10_S10_EEEEENS7_6detail26Sm90ImplicitGemmTileTraitsINSA_20SM90_TMA_LOAD_IM2COLENSA_14ComposedLayoutINSA_7SwizzleILi3ELi4ELi3EEENSA_18smem_ptr_flag_bitsILi32EEENSV_INSB_IJNSB_IJNSC_ILi8EEENSC_ILi16EEEEEENSB_IJNSC_ILi32EEESD_EEENSB_IJSE_NSC_ILi3EEEEEEEEENSB_IJNSB_IJS1E_NSC_ILi512EEEEEENSB_IJSE_NSC_ILi256EEEEEENSB_IJSX_NSC_ILi8192EEEEEEEEEEEEEvEENS14_INSA_23SM90_TMA_LOAD_MULTICASTES1R_vEEEENS_8epilogue10collective6detail29Sm90TmaWarpSpecializedAdapterINS1X_15DefaultEpilogueISM_NSB_IJNSB_IJllllEEESE_SX_EEES22_NS1W_6thread17LinearCombinationISM_Li1EffLNS23_9ScaleType4KindE0ELNS_15FloatRoundStyleE2ESM_EENS_4gemm15EpilogueDefaultEEEEEvvEEEEvNT_6ParamsE --------------------------
	.section	.nv.constant0._ZN7cutlass13device_kernelINS_4conv6kernel13ConvUniversalINS1_16ConvProblemShapeILNS1_8OperatorE0ELi3EEENS1_10collective14CollectiveConvINS1_46MainloopSm90TmaGmmaWarpSpecializedImplicitGemmILS5_0ELi3ELi3EN4cute5tupleIJNSA_1CILi2EEENSC_ILi1EEESE_EEENS1_36KernelImplicitTmaWarpSpecializedSm90ELi1EEENSB_IJNSC_ILi128EEESI_NSB_IJNSC_ILi64EEEEEEEEENS_10tfloat32_tESM_NSA_8TiledMMAINSA_8MMA_AtomIJNSA_4SM904GMMA30MMA_64x128x8_F32TF32TF32_SS_TNILNSQ_7ScaleInE1ELSS_1EEEEEENSA_6LayoutINSB_IJSE_SE_SE_EEENSB_IJNSC_ILi0EEESX_SX_EEEEENSB_IJNSA_10UnderscoreES10_S10_EEEEENS7_6detail26Sm90ImplicitGemmTileTraitsINSA_20SM90_TMA_LOAD_IM2COLENSA_14ComposedLayoutINSA_7SwizzleILi3ELi4ELi3EEENSA_18smem_ptr_flag_bitsILi32EEENSV_INSB_IJNSB_IJNSC_ILi8EEENSC_ILi16EEEEEENSB_IJNSC_ILi32EEESD_EEENSB_IJSE_NSC_ILi3EEEEEEEEENSB_IJNSB_IJS1E_NSC_ILi512EEEEEENSB_IJSE_NSC_ILi256EEEEEENSB_IJSX_NSC_ILi8192EEEEEEEEEEEEEvEENS14_INSA_23SM90_TMA_LOAD_MULTICASTES1R_vEEEENS_8epilogue10collective6detail29Sm90TmaWarpSpecializedAdapterINS1X_15DefaultEpilogueISM_NSB_IJNSB_IJllllEEESE_SX_EEES22_NS1W_6thread17LinearCombinationISM_Li1EffLNS23_9ScaleType4KindE0ELNS_15FloatRoundStyleE2ESM_EENS_4gemm15EpilogueDefaultEEEEEvvEEEEvNT_6ParamsE,"a",@progbits
	.sectionflags	@""
	.align	4
.nv.constant0._ZN7cutlass13device_kernelINS_4conv6kernel13ConvUniversalINS1_16ConvProblemShapeILNS1_8OperatorE0ELi3EEENS1_10collective14CollectiveConvINS1_46MainloopSm90TmaGmmaWarpSpecializedImplicitGemmILS5_0ELi3ELi3EN4cute5tupleIJNSA_1CILi2EEENSC_ILi1EEESE_EEENS1_36KernelImplicitTmaWarpSpecializedSm90ELi1EEENSB_IJNSC_ILi128EEESI_NSB_IJNSC_ILi64EEEEEEEEENS_10tfloat32_tESM_NSA_8TiledMMAINSA_8MMA_AtomIJNSA_4SM904GMMA30MMA_64x128x8_F32TF32TF32_SS_TNILNSQ_7ScaleInE1ELSS_1EEEEEENSA_6LayoutINSB_IJSE_SE_SE_EEENSB_IJNSC_ILi0EEESX_SX_EEEEENSB_IJNSA_10UnderscoreES10_S10_EEEEENS7_6detail26Sm90ImplicitGemmTileTraitsINSA_20SM90_TMA_LOAD_IM2COLENSA_14ComposedLayoutINSA_7SwizzleILi3ELi4ELi3EEENSA_18smem_ptr_flag_bitsILi32EEENSV_INSB_IJNSB_IJNSC_ILi8EEENSC_ILi16EEEEEENSB_IJNSC_ILi32EEESD_EEENSB_IJSE_NSC_ILi3EEEEEEEEENSB_IJNSB_IJS1E_NSC_ILi512EEEEEENSB_IJSE_NSC_ILi256EEEEEENSB_IJSX_NSC_ILi8192EEEEEEEEEEEEEvEENS14_INSA_23SM90_TMA_LOAD_MULTICASTES1R_vEEEENS_8epilogue10collective6detail29Sm90TmaWarpSpecializedAdapterINS1X_15DefaultEpilogueISM_NSB_IJNSB_IJllllEEESE_SX_EEES22_NS1W_6thread17LinearCombinationISM_Li1EffLNS23_9ScaleType4KindE0ELNS_15FloatRoundStyleE2ESM_EENS_4gemm15EpilogueDefaultEEEEEvvEEEEvNT_6ParamsE:
	.zero		1664


//--------------------- SYMBOLS --------------------------

	.type		.nv.reservedSmem.offset0,@object
	.size		.nv.reservedSmem.offset0,0x4
